//
// Generated by NVIDIA NVVM Compiler
//
// Compiler Build ID: CL-36424714
// Cuda compilation tools, release 13.0, V13.0.88
// Based on NVVM 20.0.0
//

.version 9.0
.target sm_100
.address_size 64

	// .globl	topological_camera_trigger
.global .align 4 .b8 precalc_xorwow_matrix[102400];
.global .align 4 .b8 precalc_xorwow_offset_matrix[102400];
.global .align 4 .b8 mrg32k3aM1[2304];
.global .align 4 .b8 mrg32k3aM2[2304];
.global .align 4 .b8 mrg32k3aM1SubSeq[2016];
.global .align 4 .b8 mrg32k3aM2SubSeq[2016];
.global .align 4 .b8 mrg32k3aM1Seq[2304];
.global .align 4 .b8 mrg32k3aM2Seq[2304];
.const .align 8 .b8 __cr_lgamma_table[72];
// _ZZ26topological_camera_triggerE18random_module_skip has been demoted
// _ZZ33count_topological_camera_triggersE9warp_sums has been demoted
.extern .shared .align 16 .b8 shared_buffer[];

.visible .entry topological_camera_trigger(
	.param .u64 .ptr .align 1 topological_camera_trigger_param_0,
	.param .u32 topological_camera_trigger_param_1,
	.param .u64 .ptr .align 1 topological_camera_trigger_param_2,
	.param .u64 .ptr .align 1 topological_camera_trigger_param_3,
	.param .u64 .ptr .align 1 topological_camera_trigger_param_4,
	.param .u32 topological_camera_trigger_param_5,
	.param .u32 topological_camera_trigger_param_6,
	.param .u32 topological_camera_trigger_param_7,
	.param .u64 topological_camera_trigger_param_8
)
{
	.reg .pred 	%p<100>;
	.reg .b32 	%r<371>;
	.reg .b32 	%f<10>;
	.reg .b64 	%rd<133>;
	// demoted variable
	.shared .align 4 .u32 _ZZ26topological_camera_triggerE18random_module_skip;
	ld.param.u64 	%rd29, [topological_camera_trigger_param_0];
	ld.param.u32 	%r97, [topological_camera_trigger_param_1];
	ld.param.u64 	%rd30, [topological_camera_trigger_param_2];
	ld.param.u64 	%rd33, [topological_camera_trigger_param_3];
	ld.param.u64 	%rd31, [topological_camera_trigger_param_4];
	ld.param.u32 	%r98, [topological_camera_trigger_param_5];
	ld.param.u32 	%r99, [topological_camera_trigger_param_6];
	ld.param.u64 	%rd32, [topological_camera_trigger_param_8];
	cvta.to.global.u64 	%rd1, %rd30;
	cvta.to.global.u64 	%rd2, %rd33;
	// begin inline asm
	mov.u32 %r100, %envreg2;
	// end inline asm
	cvt.u64.u32 	%rd34, %r100;
	// begin inline asm
	mov.u32 %r101, %envreg1;
	// end inline asm
	cvt.u64.u32 	%rd35, %r101;
	shl.b64 	%rd36, %rd35, 32;
	or.b64  	%rd3, %rd36, %rd34;
	mov.u32 	%r1, %ctaid.x;
	mov.u32 	%r2, %tid.x;
	mov.u32 	%r3, %tid.y;
	mov.u32 	%r4, %tid.z;
	mov.u32 	%r5, %ntid.x;
	mov.u32 	%r102, %ntid.y;
	mad.lo.s32 	%r103, %r4, %r102, %r3;
	mad.lo.s32 	%r6, %r103, %r5, %r2;
	setp.ne.s32 	%p5, %r6, 0;
	@%p5 bra 	$L__BB0_2;
	cvt.u32.u64 	%r104, %rd32;
	{ .reg .b32 tmp; mov.b64 {tmp, %r105}, %rd32; }
	mov.b32 	%r106, 0;
	mov.b32 	%r107, -766435501;
	mul.hi.u32 	%r108, %r107, %r106;
	mov.b32 	%r109, -845247145;
	mul.hi.u32 	%r110, %r109, %r1;
	mul.lo.s32 	%r111, %r1, -845247145;
	xor.b32  	%r112, %r110, %r104;
	xor.b32  	%r113, %r108, %r105;
	add.s32 	%r114, %r104, -1640531527;
	add.s32 	%r115, %r105, -1150833019;
	mul.hi.u32 	%r116, %r107, %r112;
	mul.lo.s32 	%r117, %r112, -766435501;
	mul.hi.u32 	%r118, %r109, %r113;
	mul.lo.s32 	%r119, %r113, -845247145;
	xor.b32  	%r120, %r111, %r118;
	xor.b32  	%r121, %r120, %r114;
	xor.b32  	%r122, %r116, %r115;
	add.s32 	%r123, %r104, 1013904242;
	add.s32 	%r124, %r105, 1993301258;
	mul.hi.u32 	%r125, %r107, %r121;
	mul.lo.s32 	%r126, %r121, -766435501;
	mul.hi.u32 	%r127, %r109, %r122;
	mul.lo.s32 	%r128, %r122, -845247145;
	xor.b32  	%r129, %r119, %r123;
	xor.b32  	%r130, %r129, %r127;
	xor.b32  	%r131, %r124, %r117;
	xor.b32  	%r132, %r131, %r125;
	add.s32 	%r133, %r104, -626627285;
	add.s32 	%r134, %r105, 842468239;
	mul.hi.u32 	%r135, %r107, %r130;
	mul.lo.s32 	%r136, %r130, -766435501;
	mul.hi.u32 	%r137, %r109, %r132;
	mul.lo.s32 	%r138, %r132, -845247145;
	xor.b32  	%r139, %r128, %r133;
	xor.b32  	%r140, %r139, %r137;
	xor.b32  	%r141, %r126, %r134;
	xor.b32  	%r142, %r141, %r135;
	add.s32 	%r143, %r104, 2027808484;
	add.s32 	%r144, %r105, -308364780;
	mul.hi.u32 	%r145, %r107, %r140;
	mul.lo.s32 	%r146, %r140, -766435501;
	mul.hi.u32 	%r147, %r109, %r142;
	mul.lo.s32 	%r148, %r142, -845247145;
	xor.b32  	%r149, %r138, %r143;
	xor.b32  	%r150, %r149, %r147;
	xor.b32  	%r151, %r136, %r144;
	xor.b32  	%r152, %r151, %r145;
	add.s32 	%r153, %r104, 387276957;
	add.s32 	%r154, %r105, -1459197799;
	mul.hi.u32 	%r155, %r107, %r150;
	mul.lo.s32 	%r156, %r150, -766435501;
	mul.hi.u32 	%r157, %r109, %r152;
	mul.lo.s32 	%r158, %r152, -845247145;
	xor.b32  	%r159, %r148, %r153;
	xor.b32  	%r160, %r159, %r157;
	xor.b32  	%r161, %r146, %r154;
	xor.b32  	%r162, %r161, %r155;
	add.s32 	%r163, %r104, -1253254570;
	add.s32 	%r164, %r105, 1684936478;
	mul.hi.u32 	%r165, %r107, %r160;
	mul.lo.s32 	%r166, %r160, -766435501;
	mul.hi.u32 	%r167, %r109, %r162;
	mul.lo.s32 	%r168, %r162, -845247145;
	xor.b32  	%r169, %r158, %r163;
	xor.b32  	%r170, %r169, %r167;
	xor.b32  	%r171, %r156, %r164;
	xor.b32  	%r172, %r171, %r165;
	add.s32 	%r173, %r104, 1401181199;
	add.s32 	%r174, %r105, 50595;
	mul.hi.u32 	%r175, %r107, %r170;
	mul.lo.s32 	%r176, %r170, -766435501;
	mul.hi.u32 	%r177, %r109, %r172;
	xor.b32  	%r178, %r168, %r173;
	xor.b32  	%r179, %r178, %r177;
	xor.b32  	%r180, %r166, %r174;
	xor.b32  	%r181, %r180, %r175;
	add.s32 	%r182, %r105, -616729560;
	mul.hi.u32 	%r183, %r107, %r179;
	mul.lo.s32 	%r184, %r181, 36183;
	xor.b32  	%r185, %r176, %r182;
	xor.b32  	%r186, %r185, %r183;
	add.s32 	%r187, %r104, 18305;
	mul.hi.u32 	%r188, %r109, %r186;
	xor.b32  	%r189, %r184, %r187;
	xor.b32  	%r190, %r189, %r188;
	and.b32  	%r191, %r190, 65535;
	st.shared.u32 	[_ZZ26topological_camera_triggerE18random_module_skip], %r191;
$L__BB0_2:
	barrier.sync 	0;
	mul.lo.s32 	%r7, %r98, %r1;
	setp.ge.s32 	%p6, %r6, %r98;
	mov.b64 	%rd129, -1;
	@%p6 bra 	$L__BB0_62;
	setp.ne.s32 	%p7, %r99, 0;
	@%p7 bra 	$L__BB0_6;
	mov.u32 	%r345, %r6;
$L__BB0_5:
	add.s32 	%r302, %r345, %r7;
	mul.wide.s32 	%rd111, %r302, 4;
	add.s64 	%rd112, %rd1, %rd111;
	mov.b32 	%r303, 0;
	st.global.u32 	[%rd112], %r303;
	add.s32 	%r345, %r345, %r5;
	setp.lt.s32 	%p80, %r345, %r98;
	@%p80 bra 	$L__BB0_5;
	bra.uni 	$L__BB0_62;
$L__BB0_6:
	mul.lo.s32 	%r192, %r99, %r99;
	shr.u32 	%r193, %r192, 5;
	add.s32 	%r194, %r192, %r193;
	add.s32 	%r195, %r194, 2;
	cvt.u64.u32 	%rd39, %r195;
	cvt.u64.u32 	%rd40, %r6;
	mul.wide.u32 	%rd41, %r1, %r5;
	add.s64 	%rd42, %rd41, %rd40;
	mul.lo.s64 	%rd43, %rd42, %rd39;
	cvta.to.global.u64 	%rd44, %rd31;
	shl.b64 	%rd45, %rd43, 2;
	add.s64 	%rd4, %rd44, %rd45;
	mul.wide.u32 	%rd46, %r192, 4;
	add.s64 	%rd5, %rd4, %rd46;
	ld.shared.u32 	%r10, [_ZZ26topological_camera_triggerE18random_module_skip];
	cvta.to.global.u64 	%rd47, %rd29;
	mul.lo.s32 	%r196, %r7, %r192;
	mul.wide.s32 	%rd48, %r196, 4;
	add.s64 	%rd6, %rd47, %rd48;
	add.s32 	%r11, %r192, 31;
	shr.u32 	%r197, %r11, 5;
	max.u32 	%r198, %r197, 1;
	max.u32 	%r12, %r192, 1;
	and.b32  	%r13, %r198, 15;
	and.b32  	%r14, %r198, 7;
	and.b32  	%r15, %r198, 134217712;
	and.b32  	%r16, %r198, 3;
	neg.s32 	%r17, %r15;
	add.s64 	%rd49, %rd45, %rd46;
	add.s64 	%rd50, %rd49, %rd44;
	add.s64 	%rd7, %rd50, 32;
	mov.b64 	%rd129, -1;
	mov.u32 	%r346, %r6;
$L__BB0_7:
	setp.lt.u32 	%p8, %r11, 512;
	mov.b32 	%r348, 0;
	mov.u64 	%rd130, %rd7;
	mov.u32 	%r350, %r17;
	@%p8 bra 	$L__BB0_8;
	bra.uni 	$L__BB0_74;
$L__BB0_8:
	setp.eq.s32 	%p10, %r13, 0;
	@%p10 bra 	$L__BB0_18;
	add.s32 	%r201, %r13, -1;
	setp.lt.u32 	%p11, %r201, 7;
	@%p11 bra 	$L__BB0_11;
	mul.wide.u32 	%rd51, %r348, 4;
	add.s64 	%rd52, %rd5, %rd51;
	mov.b32 	%r202, 0;
	st.global.u32 	[%rd52], %r202;
	st.global.u32 	[%rd52+4], %r202;
	st.global.u32 	[%rd52+8], %r202;
	st.global.u32 	[%rd52+12], %r202;
	st.global.u32 	[%rd52+16], %r202;
	st.global.u32 	[%rd52+20], %r202;
	st.global.u32 	[%rd52+24], %r202;
	st.global.u32 	[%rd52+28], %r202;
	add.s32 	%r348, %r348, 8;
$L__BB0_11:
	setp.eq.s32 	%p12, %r14, 0;
	@%p12 bra 	$L__BB0_18;
	add.s32 	%r203, %r14, -1;
	setp.lt.u32 	%p13, %r203, 3;
	@%p13 bra 	$L__BB0_14;
	mul.wide.u32 	%rd53, %r348, 4;
	add.s64 	%rd54, %rd5, %rd53;
	mov.b32 	%r204, 0;
	st.global.u32 	[%rd54], %r204;
	st.global.u32 	[%rd54+4], %r204;
	st.global.u32 	[%rd54+8], %r204;
	st.global.u32 	[%rd54+12], %r204;
	add.s32 	%r348, %r348, 4;
$L__BB0_14:
	setp.eq.s32 	%p14, %r16, 0;
	@%p14 bra 	$L__BB0_18;
	setp.eq.s32 	%p15, %r16, 1;
	mul.wide.u32 	%rd55, %r348, 4;
	add.s64 	%rd9, %rd5, %rd55;
	mov.b32 	%r205, 0;
	st.global.u32 	[%rd9], %r205;
	@%p15 bra 	$L__BB0_18;
	setp.eq.s32 	%p16, %r16, 2;
	mov.b32 	%r206, 0;
	st.global.u32 	[%rd9+4], %r206;
	@%p16 bra 	$L__BB0_18;
	mov.b32 	%r207, 0;
	st.global.u32 	[%rd9+8], %r207;
$L__BB0_18:
	mov.b32 	%r351, 0;
$L__BB0_19:
	mad.lo.s32 	%r209, %r351, %r98, %r346;
	mul.wide.s32 	%rd56, %r209, 4;
	add.s64 	%rd57, %rd6, %rd56;
	ld.global.f32 	%f1, [%rd57];
	setp.leu.f32 	%p17, %f1, 0f3F000000;
	@%p17 bra 	$L__BB0_59;
	shr.u32 	%r210, %r351, 5;
	mul.wide.u32 	%rd58, %r210, 4;
	add.s64 	%rd12, %rd5, %rd58;
	ld.global.u32 	%r211, [%rd12];
	and.b32  	%r212, %r351, 31;
	mov.b32 	%r213, 1;
	shl.b32 	%r27, %r213, %r212;
	and.b32  	%r214, %r211, %r27;
	setp.ne.s32 	%p18, %r214, 0;
	@%p18 bra 	$L__BB0_59;
	st.global.u32 	[%rd4], %r351;
	ld.global.u32 	%r216, [%rd12];
	or.b32  	%r217, %r216, %r27;
	st.global.u32 	[%rd12], %r217;
	mov.b32 	%r359, 1;
	mov.u32 	%r358, %r359;
$L__BB0_22:
	mov.u32 	%r28, %r359;
	setp.gt.s32 	%p19, %r99, -1;
	add.s32 	%r359, %r28, -1;
	mul.wide.u32 	%rd59, %r359, 4;
	add.s64 	%rd13, %rd4, %rd59;
	ld.global.u32 	%r218, [%rd13];
	div.s32 	%r31, %r218, %r99;
	mul.lo.s32 	%r219, %r31, %r99;
	sub.s32 	%r32, %r218, %r219;
	add.s32 	%r220, %r31, -1;
	setp.gt.s32 	%p20, %r31, 0;
	setp.le.s32 	%p21, %r31, %r99;
	and.pred  	%p1, %p20, %p21;
	mul.lo.s32 	%r33, %r220, %r99;
	setp.gt.s32 	%p22, %r32, 0;
	and.pred  	%p2, %p22, %p19;
	and.pred  	%p23, %p2, %p1;
	not.pred 	%p24, %p23;
	@%p24 bra 	$L__BB0_26;
	add.s32 	%r221, %r32, %r33;
	add.s32 	%r34, %r221, -1;
	shr.s32 	%r222, %r34, 31;
	shr.u32 	%r223, %r222, 27;
	add.s32 	%r224, %r34, %r223;
	shr.s32 	%r225, %r224, 5;
	mul.wide.s32 	%rd60, %r225, 4;
	add.s64 	%rd14, %rd5, %rd60;
	ld.global.u32 	%r35, [%rd14];
	and.b32  	%r226, %r34, 31;
	mov.b32 	%r227, 1;
	shl.b32 	%r36, %r227, %r226;
	and.b32  	%r228, %r35, %r36;
	setp.ne.s32 	%p25, %r228, 0;
	@%p25 bra 	$L__BB0_26;
	or.b32  	%r229, %r35, %r36;
	st.global.u32 	[%rd14], %r229;
	mad.lo.s32 	%r230, %r34, %r98, %r346;
	mul.wide.s32 	%rd61, %r230, 4;
	add.s64 	%rd62, %rd6, %rd61;
	ld.global.f32 	%f2, [%rd62];
	setp.leu.f32 	%p26, %f2, 0f3F000000;
	@%p26 bra 	$L__BB0_26;
	add.s32 	%r358, %r358, 1;
	st.global.u32 	[%rd13], %r34;
	setp.ge.s32 	%p27, %r358, %r97;
	mov.u32 	%r359, %r28;
	@%p27 bra 	$L__BB0_58;
$L__BB0_26:
	or.b32  	%r40, %r32, %r99;
	setp.lt.s32 	%p28, %r40, 0;
	not.pred 	%p29, %p1;
	or.pred  	%p30, %p29, %p28;
	@%p30 bra 	$L__BB0_30;
	add.s32 	%r41, %r32, %r33;
	shr.s32 	%r231, %r41, 31;
	shr.u32 	%r232, %r231, 27;
	add.s32 	%r233, %r41, %r232;
	shr.s32 	%r234, %r233, 5;
	mul.wide.s32 	%rd63, %r234, 4;
	add.s64 	%rd15, %rd5, %rd63;
	ld.global.u32 	%r42, [%rd15];
	and.b32  	%r235, %r41, 31;
	mov.b32 	%r236, 1;
	shl.b32 	%r43, %r236, %r235;
	and.b32  	%r237, %r42, %r43;
	setp.ne.s32 	%p31, %r237, 0;
	@%p31 bra 	$L__BB0_30;
	or.b32  	%r238, %r42, %r43;
	st.global.u32 	[%rd15], %r238;
	mad.lo.s32 	%r239, %r41, %r98, %r346;
	mul.wide.s32 	%rd64, %r239, 4;
	add.s64 	%rd65, %rd6, %rd64;
	ld.global.f32 	%f3, [%rd65];
	setp.leu.f32 	%p32, %f3, 0f3F000000;
	@%p32 bra 	$L__BB0_30;
	add.s32 	%r358, %r358, 1;
	add.s32 	%r45, %r359, 1;
	mul.wide.u32 	%rd66, %r359, 4;
	add.s64 	%rd67, %rd4, %rd66;
	st.global.u32 	[%rd67], %r41;
	setp.ge.s32 	%p33, %r358, %r97;
	mov.u32 	%r359, %r45;
	@%p33 bra 	$L__BB0_58;
$L__BB0_30:
	add.s32 	%r48, %r32, 1;
	not.pred 	%p34, %p1;
	@%p34 bra 	$L__BB0_35;
	setp.lt.s32 	%p35, %r32, -1;
	setp.ge.s32 	%p36, %r48, %r99;
	or.pred  	%p37, %p35, %p36;
	@%p37 bra 	$L__BB0_35;
	add.s32 	%r49, %r48, %r33;
	shr.s32 	%r240, %r49, 31;
	shr.u32 	%r241, %r240, 27;
	add.s32 	%r242, %r49, %r241;
	shr.s32 	%r243, %r242, 5;
	mul.wide.s32 	%rd68, %r243, 4;
	add.s64 	%rd16, %rd5, %rd68;
	ld.global.u32 	%r50, [%rd16];
	and.b32  	%r244, %r49, 31;
	mov.b32 	%r245, 1;
	shl.b32 	%r51, %r245, %r244;
	and.b32  	%r246, %r50, %r51;
	setp.ne.s32 	%p38, %r246, 0;
	@%p38 bra 	$L__BB0_35;
	or.b32  	%r247, %r50, %r51;
	st.global.u32 	[%rd16], %r247;
	mad.lo.s32 	%r248, %r49, %r98, %r346;
	mul.wide.s32 	%rd69, %r248, 4;
	add.s64 	%rd70, %rd6, %rd69;
	ld.global.f32 	%f4, [%rd70];
	setp.leu.f32 	%p39, %f4, 0f3F000000;
	@%p39 bra 	$L__BB0_35;
	add.s32 	%r358, %r358, 1;
	add.s32 	%r53, %r359, 1;
	mul.wide.u32 	%rd71, %r359, 4;
	add.s64 	%rd72, %rd4, %rd71;
	st.global.u32 	[%rd72], %r49;
	setp.ge.s32 	%p40, %r358, %r97;
	mov.u32 	%r359, %r53;
	@%p40 bra 	$L__BB0_58;
$L__BB0_35:
	setp.lt.s32 	%p41, %r99, 0;
	setp.lt.s32 	%p42, %r31, 0;
	setp.ge.s32 	%p43, %r31, %r99;
	or.pred  	%p3, %p42, %p43;
	mul.lo.s32 	%r56, %r31, %r99;
	setp.lt.s32 	%p44, %r32, 1;
	or.pred  	%p45, %p44, %p41;
	or.pred  	%p46, %p3, %p45;
	@%p46 bra 	$L__BB0_39;
	add.s32 	%r249, %r32, %r56;
	add.s32 	%r57, %r249, -1;
	shr.s32 	%r250, %r57, 31;
	shr.u32 	%r251, %r250, 27;
	add.s32 	%r252, %r57, %r251;
	shr.s32 	%r253, %r252, 5;
	mul.wide.s32 	%rd73, %r253, 4;
	add.s64 	%rd17, %rd5, %rd73;
	ld.global.u32 	%r58, [%rd17];
	and.b32  	%r254, %r57, 31;
	mov.b32 	%r255, 1;
	shl.b32 	%r59, %r255, %r254;
	and.b32  	%r256, %r58, %r59;
	setp.ne.s32 	%p47, %r256, 0;
	@%p47 bra 	$L__BB0_39;
	or.b32  	%r257, %r58, %r59;
	st.global.u32 	[%rd17], %r257;
	mad.lo.s32 	%r258, %r57, %r98, %r346;
	mul.wide.s32 	%rd74, %r258, 4;
	add.s64 	%rd75, %rd6, %rd74;
	ld.global.f32 	%f5, [%rd75];
	setp.leu.f32 	%p48, %f5, 0f3F000000;
	@%p48 bra 	$L__BB0_39;
	add.s32 	%r358, %r358, 1;
	add.s32 	%r61, %r359, 1;
	mul.wide.u32 	%rd76, %r359, 4;
	add.s64 	%rd77, %rd4, %rd76;
	st.global.u32 	[%rd77], %r57;
	setp.ge.s32 	%p49, %r358, %r97;
	mov.u32 	%r359, %r61;
	@%p49 bra 	$L__BB0_58;
$L__BB0_39:
	@%p3 bra 	$L__BB0_44;
	setp.lt.s32 	%p50, %r32, -1;
	setp.ge.s32 	%p51, %r48, %r99;
	or.pred  	%p52, %p50, %p51;
	@%p52 bra 	$L__BB0_44;
	add.s32 	%r64, %r48, %r56;
	shr.s32 	%r259, %r64, 31;
	shr.u32 	%r260, %r259, 27;
	add.s32 	%r261, %r64, %r260;
	shr.s32 	%r262, %r261, 5;
	mul.wide.s32 	%rd78, %r262, 4;
	add.s64 	%rd18, %rd5, %rd78;
	ld.global.u32 	%r65, [%rd18];
	and.b32  	%r263, %r64, 31;
	mov.b32 	%r264, 1;
	shl.b32 	%r66, %r264, %r263;
	and.b32  	%r265, %r65, %r66;
	setp.ne.s32 	%p53, %r265, 0;
	@%p53 bra 	$L__BB0_44;
	or.b32  	%r266, %r65, %r66;
	st.global.u32 	[%rd18], %r266;
	mad.lo.s32 	%r267, %r64, %r98, %r346;
	mul.wide.s32 	%rd79, %r267, 4;
	add.s64 	%rd80, %rd6, %rd79;
	ld.global.f32 	%f6, [%rd80];
	setp.leu.f32 	%p54, %f6, 0f3F000000;
	@%p54 bra 	$L__BB0_44;
	add.s32 	%r358, %r358, 1;
	add.s32 	%r68, %r359, 1;
	mul.wide.u32 	%rd81, %r359, 4;
	add.s64 	%rd82, %rd4, %rd81;
	st.global.u32 	[%rd82], %r64;
	setp.ge.s32 	%p55, %r358, %r97;
	mov.u32 	%r359, %r68;
	@%p55 bra 	$L__BB0_58;
$L__BB0_44:
	add.s32 	%r268, %r31, 1;
	setp.gt.s32 	%p56, %r31, -2;
	setp.lt.s32 	%p57, %r268, %r99;
	and.pred  	%p4, %p56, %p57;
	add.s32 	%r71, %r56, %r99;
	and.pred  	%p58, %p2, %p4;
	not.pred 	%p59, %p58;
	@%p59 bra 	$L__BB0_48;
	add.s32 	%r269, %r32, %r71;
	add.s32 	%r72, %r269, -1;
	shr.s32 	%r270, %r72, 31;
	shr.u32 	%r271, %r270, 27;
	add.s32 	%r272, %r72, %r271;
	shr.s32 	%r273, %r272, 5;
	mul.wide.s32 	%rd83, %r273, 4;
	add.s64 	%rd19, %rd5, %rd83;
	ld.global.u32 	%r73, [%rd19];
	and.b32  	%r274, %r72, 31;
	mov.b32 	%r275, 1;
	shl.b32 	%r74, %r275, %r274;
	and.b32  	%r276, %r73, %r74;
	setp.ne.s32 	%p60, %r276, 0;
	@%p60 bra 	$L__BB0_48;
	or.b32  	%r277, %r73, %r74;
	st.global.u32 	[%rd19], %r277;
	mad.lo.s32 	%r278, %r72, %r98, %r346;
	mul.wide.s32 	%rd84, %r278, 4;
	add.s64 	%rd85, %rd6, %rd84;
	ld.global.f32 	%f7, [%rd85];
	setp.leu.f32 	%p61, %f7, 0f3F000000;
	@%p61 bra 	$L__BB0_48;
	add.s32 	%r358, %r358, 1;
	add.s32 	%r76, %r359, 1;
	mul.wide.u32 	%rd86, %r359, 4;
	add.s64 	%rd87, %rd4, %rd86;
	st.global.u32 	[%rd87], %r72;
	setp.ge.s32 	%p62, %r358, %r97;
	mov.u32 	%r359, %r76;
	@%p62 bra 	$L__BB0_58;
$L__BB0_48:
	not.pred 	%p64, %p4;
	or.pred  	%p65, %p64, %p28;
	@%p65 bra 	$L__BB0_52;
	add.s32 	%r79, %r32, %r71;
	shr.s32 	%r279, %r79, 31;
	shr.u32 	%r280, %r279, 27;
	add.s32 	%r281, %r79, %r280;
	shr.s32 	%r282, %r281, 5;
	mul.wide.s32 	%rd88, %r282, 4;
	add.s64 	%rd20, %rd5, %rd88;
	ld.global.u32 	%r80, [%rd20];
	and.b32  	%r283, %r79, 31;
	mov.b32 	%r284, 1;
	shl.b32 	%r81, %r284, %r283;
	and.b32  	%r285, %r80, %r81;
	setp.ne.s32 	%p66, %r285, 0;
	@%p66 bra 	$L__BB0_52;
	or.b32  	%r286, %r80, %r81;
	st.global.u32 	[%rd20], %r286;
	mad.lo.s32 	%r287, %r79, %r98, %r346;
	mul.wide.s32 	%rd89, %r287, 4;
	add.s64 	%rd90, %rd6, %rd89;
	ld.global.f32 	%f8, [%rd90];
	setp.leu.f32 	%p67, %f8, 0f3F000000;
	@%p67 bra 	$L__BB0_52;
	add.s32 	%r358, %r358, 1;
	add.s32 	%r83, %r359, 1;
	mul.wide.u32 	%rd91, %r359, 4;
	add.s64 	%rd92, %rd4, %rd91;
	st.global.u32 	[%rd92], %r79;
	setp.ge.s32 	%p68, %r358, %r97;
	mov.u32 	%r359, %r83;
	@%p68 bra 	$L__BB0_58;
$L__BB0_52:
	not.pred 	%p69, %p4;
	@%p69 bra 	$L__BB0_57;
	setp.lt.s32 	%p70, %r32, -1;
	setp.ge.s32 	%p71, %r48, %r99;
	or.pred  	%p72, %p70, %p71;
	@%p72 bra 	$L__BB0_57;
	add.s32 	%r86, %r48, %r71;
	shr.s32 	%r288, %r86, 31;
	shr.u32 	%r289, %r288, 27;
	add.s32 	%r290, %r86, %r289;
	shr.s32 	%r291, %r290, 5;
	mul.wide.s32 	%rd93, %r291, 4;
	add.s64 	%rd21, %rd5, %rd93;
	ld.global.u32 	%r87, [%rd21];
	and.b32  	%r292, %r86, 31;
	mov.b32 	%r293, 1;
	shl.b32 	%r88, %r293, %r292;
	and.b32  	%r294, %r87, %r88;
	setp.ne.s32 	%p73, %r294, 0;
	@%p73 bra 	$L__BB0_57;
	or.b32  	%r295, %r87, %r88;
	st.global.u32 	[%rd21], %r295;
	mad.lo.s32 	%r296, %r86, %r98, %r346;
	mul.wide.s32 	%rd94, %r296, 4;
	add.s64 	%rd95, %rd6, %rd94;
	ld.global.f32 	%f9, [%rd95];
	setp.leu.f32 	%p74, %f9, 0f3F000000;
	@%p74 bra 	$L__BB0_57;
	add.s32 	%r358, %r358, 1;
	add.s32 	%r90, %r359, 1;
	mul.wide.u32 	%rd96, %r359, 4;
	add.s64 	%rd97, %rd4, %rd96;
	st.global.u32 	[%rd97], %r86;
	setp.ge.s32 	%p75, %r358, %r97;
	mov.u32 	%r359, %r90;
	@%p75 bra 	$L__BB0_58;
$L__BB0_57:
	setp.ne.s32 	%p76, %r359, 0;
	@%p76 bra 	$L__BB0_22;
$L__BB0_58:
	setp.ge.s32 	%p77, %r358, %r97;
	@%p77 bra 	$L__BB0_75;
$L__BB0_59:
	add.s32 	%r351, %r351, 1;
	setp.eq.s32 	%p78, %r351, %r12;
	@%p78 bra 	$L__BB0_60;
	bra.uni 	$L__BB0_19;
$L__BB0_60:
	ld.param.u64 	%rd128, [topological_camera_trigger_param_2];
	add.s32 	%r300, %r346, %r7;
	cvta.to.global.u64 	%rd107, %rd128;
	mul.wide.s32 	%rd108, %r300, 4;
	add.s64 	%rd109, %rd107, %rd108;
	mov.b32 	%r301, 0;
	st.global.u32 	[%rd109], %r301;
$L__BB0_61:
	add.s32 	%r346, %r346, %r5;
	setp.lt.s32 	%p79, %r346, %r98;
	@%p79 bra 	$L__BB0_7;
$L__BB0_62:
	setp.ne.s32 	%p81, %r6, 0;
	// begin inline asm
	activemask.b32 %r304;
	// end inline asm
	// begin inline asm
	mov.b64 {%r305,%r306}, %rd129;
	// end inline asm
	shfl.sync.down.b32	%r308|%p82, %r306, 16, 31, %r304;
	shfl.sync.down.b32	%r307|%p83, %r305, 16, 31, %r304;
	// begin inline asm
	mov.b64 %rd114, {%r307,%r308};
	// end inline asm
	min.u64 	%rd115, %rd114, %rd129;
	// begin inline asm
	mov.b64 {%r309,%r310}, %rd115;
	// end inline asm
	shfl.sync.down.b32	%r312|%p84, %r310, 8, 31, %r304;
	shfl.sync.down.b32	%r311|%p85, %r309, 8, 31, %r304;
	// begin inline asm
	mov.b64 %rd116, {%r311,%r312};
	// end inline asm
	min.u64 	%rd117, %rd116, %rd115;
	// begin inline asm
	mov.b64 {%r313,%r314}, %rd117;
	// end inline asm
	shfl.sync.down.b32	%r316|%p86, %r314, 4, 31, %r304;
	shfl.sync.down.b32	%r315|%p87, %r313, 4, 31, %r304;
	// begin inline asm
	mov.b64 %rd118, {%r315,%r316};
	// end inline asm
	min.u64 	%rd119, %rd118, %rd117;
	// begin inline asm
	mov.b64 {%r317,%r318}, %rd119;
	// end inline asm
	shfl.sync.down.b32	%r320|%p88, %r318, 2, 31, %r304;
	shfl.sync.down.b32	%r319|%p89, %r317, 2, 31, %r304;
	// begin inline asm
	mov.b64 %rd120, {%r319,%r320};
	// end inline asm
	min.u64 	%rd121, %rd120, %rd119;
	// begin inline asm
	mov.b64 {%r321,%r322}, %rd121;
	// end inline asm
	shfl.sync.down.b32	%r324|%p90, %r322, 1, 31, %r304;
	shfl.sync.down.b32	%r323|%p91, %r321, 1, 31, %r304;
	// begin inline asm
	mov.b64 %rd122, {%r323,%r324};
	// end inline asm
	min.u64 	%rd25, %rd122, %rd121;
	setp.eq.s64 	%p92, %rd25, -1;
	or.pred  	%p93, %p81, %p92;
	@%p93 bra 	$L__BB0_64;
	atom.global.min.u64 	%rd123, [%rd2], %rd25;
$L__BB0_64:
	setp.ne.s64 	%p94, %rd3, 0;
	@%p94 bra 	$L__BB0_66;
	// begin inline asm
	trap;
	// end inline asm
$L__BB0_66:
	barrier.sync 	0;
	add.s32 	%r325, %r2, %r3;
	or.b32  	%r326, %r325, %r4;
	setp.ne.s32 	%p95, %r326, 0;
	@%p95 bra 	$L__BB0_69;
	add.s64 	%rd124, %rd3, 4;
	mov.u32 	%r329, %nctaid.x;
	mov.u32 	%r330, %nctaid.y;
	mul.lo.s32 	%r331, %r329, %r330;
	mov.u32 	%r332, %nctaid.z;
	mul.lo.s32 	%r333, %r331, %r332;
	mov.u32 	%r334, %ctaid.y;
	add.s32 	%r335, %r1, %r334;
	mov.u32 	%r336, %ctaid.z;
	neg.s32 	%r337, %r336;
	setp.eq.s32 	%p96, %r335, %r337;
	sub.s32 	%r338, -2147483647, %r333;
	selp.b32 	%r328, %r338, 1, %p96;
	// begin inline asm
	atom.add.release.gpu.u32 %r327,[%rd124],%r328;
	// end inline asm
$L__BB0_68:
	// begin inline asm
	ld.acquire.gpu.u32 %r339,[%rd124];
	// end inline asm
	xor.b32  	%r340, %r339, %r327;
	setp.gt.s32 	%p97, %r340, -1;
	@%p97 bra 	$L__BB0_68;
$L__BB0_69:
	barrier.sync 	0;
	or.b32  	%r341, %r1, %r2;
	setp.ne.s32 	%p98, %r341, 0;
	@%p98 bra 	$L__BB0_73;
	ld.global.u64 	%rd28, [%rd2];
	setp.ne.s64 	%p99, %rd28, -1;
	@%p99 bra 	$L__BB0_72;
	mov.b32 	%r344, -1;
	st.global.u32 	[%rd2], %r344;
	st.global.u32 	[%rd2+4], %r344;
	bra.uni 	$L__BB0_73;
$L__BB0_72:
	shr.u64 	%rd126, %rd28, 32;
	cvt.u32.u64 	%r342, %rd28;
	and.b32  	%r343, %r342, 65535;
	st.global.u32 	[%rd2], %rd126;
	st.global.u32 	[%rd2+4], %r343;
$L__BB0_73:
	ret;
$L__BB0_74:
	.pragma "nounroll";
	mov.b32 	%r200, 0;
	st.global.u32 	[%rd130+-32], %r200;
	st.global.u32 	[%rd130+-28], %r200;
	st.global.u32 	[%rd130+-24], %r200;
	st.global.u32 	[%rd130+-20], %r200;
	st.global.u32 	[%rd130+-16], %r200;
	st.global.u32 	[%rd130+-12], %r200;
	st.global.u32 	[%rd130+-8], %r200;
	st.global.u32 	[%rd130+-4], %r200;
	st.global.u32 	[%rd130], %r200;
	st.global.u32 	[%rd130+4], %r200;
	st.global.u32 	[%rd130+8], %r200;
	st.global.u32 	[%rd130+12], %r200;
	st.global.u32 	[%rd130+16], %r200;
	st.global.u32 	[%rd130+20], %r200;
	st.global.u32 	[%rd130+24], %r200;
	st.global.u32 	[%rd130+28], %r200;
	add.s32 	%r350, %r350, 16;
	add.s64 	%rd130, %rd130, 64;
	setp.eq.s32 	%p9, %r350, 0;
	mov.u32 	%r348, %r15;
	@%p9 bra 	$L__BB0_8;
	bra.uni 	$L__BB0_74;
$L__BB0_75:
	ld.param.u64 	%rd127, [topological_camera_trigger_param_2];
	add.s32 	%r297, %r346, %r7;
	cvta.to.global.u64 	%rd98, %rd127;
	mul.wide.s32 	%rd99, %r297, 4;
	add.s64 	%rd100, %rd98, %rd99;
	mov.b32 	%r298, 1065353216;
	st.global.u32 	[%rd100], %r298;
	cvt.u64.u32 	%rd101, %r346;
	shl.b64 	%rd102, %rd101, 32;
	mul.wide.u32 	%rd103, %r10, 65536;
	and.b32  	%r299, %r1, 65535;
	cvt.u64.u32 	%rd104, %r299;
	or.b64  	%rd105, %rd103, %rd104;
	or.b64  	%rd106, %rd102, %rd105;
	min.u64 	%rd129, %rd106, %rd129;
	bra.uni 	$L__BB0_61;

}
	// .globl	count_topological_camera_triggers
.visible .entry count_topological_camera_triggers(
	.param .u64 .ptr .align 1 count_topological_camera_triggers_param_0,
	.param .u64 .ptr .align 1 count_topological_camera_triggers_param_1,
	.param .u32 count_topological_camera_triggers_param_2,
	.param .u32 count_topological_camera_triggers_param_3
)
{
	.reg .pred 	%p<28>;
	.reg .b32 	%r<82>;
	.reg .b32 	%f<8>;
	.reg .b64 	%rd<7>;
	// demoted variable
	.shared .align 4 .b8 _ZZ33count_topological_camera_triggersE9warp_sums[128];
	ld.param.u64 	%rd2, [count_topological_camera_triggers_param_0];
	ld.param.u64 	%rd3, [count_topological_camera_triggers_param_1];
	ld.param.u32 	%r23, [count_topological_camera_triggers_param_2];
	ld.param.u32 	%r24, [count_topological_camera_triggers_param_3];
	mov.u32 	%r25, %ctaid.x;
	setp.ne.s32 	%p1, %r25, 0;
	@%p1 bra 	$L__BB1_23;
	mov.u32 	%r1, %tid.x;
	setp.ge.s32 	%p2, %r1, %r23;
	@%p2 bra 	$L__BB1_9;
	setp.gt.s32 	%p3, %r24, 0;
	mov.u32 	%r2, %ntid.x;
	mov.u32 	%r75, %r1;
	@%p3 bra 	$L__BB1_3;
	bra.uni 	$L__BB1_8;
$L__BB1_3:
	cvta.to.global.u64 	%rd1, %rd3;
	mov.u32 	%r33, shared_buffer;
	mov.u32 	%r73, %r1;
$L__BB1_4:
	mov.b32 	%r74, 0;
$L__BB1_5:
	mad.lo.s32 	%r31, %r74, %r23, %r73;
	mul.wide.s32 	%rd4, %r31, 4;
	add.s64 	%rd5, %rd1, %rd4;
	ld.global.f32 	%f3, [%rd5];
	setp.gt.f32 	%p5, %f3, 0f3F000000;
	mov.f32 	%f7, 0f3F800000;
	@%p5 bra 	$L__BB1_7;
	add.s32 	%r74, %r74, 1;
	setp.ne.s32 	%p6, %r74, %r24;
	mov.f32 	%f7, 0f00000000;
	@%p6 bra 	$L__BB1_5;
$L__BB1_7:
	shl.b32 	%r32, %r73, 2;
	add.s32 	%r34, %r33, %r32;
	st.shared.f32 	[%r34], %f7;
	add.s32 	%r73, %r73, %r2;
	setp.lt.s32 	%p7, %r73, %r23;
	@%p7 bra 	$L__BB1_4;
	bra.uni 	$L__BB1_9;
$L__BB1_8:
	shl.b32 	%r26, %r75, 2;
	mov.u32 	%r27, shared_buffer;
	add.s32 	%r28, %r27, %r26;
	mov.b32 	%r29, 0;
	st.shared.u32 	[%r28], %r29;
	add.s32 	%r75, %r75, %r2;
	setp.lt.s32 	%p4, %r75, %r23;
	@%p4 bra 	$L__BB1_8;
$L__BB1_9:
	setp.ge.s32 	%p8, %r1, %r23;
	bar.sync 	0;
	mov.b32 	%r79, 0;
	@%p8 bra 	$L__BB1_16;
	mov.b32 	%r79, 0;
	mov.u32 	%r9, %ntid.x;
	mov.u32 	%r76, %r1;
$L__BB1_11:
	setp.eq.s32 	%p9, %r76, 0;
	@%p9 bra 	$L__BB1_15;
	shl.b32 	%r38, %r76, 2;
	mov.u32 	%r39, shared_buffer;
	add.s32 	%r12, %r39, %r38;
	ld.shared.f32 	%f5, [%r12+-4];
	setp.geu.f32 	%p10, %f5, 0f3F000000;
	mov.b32 	%r78, 0;
	@%p10 bra 	$L__BB1_14;
	ld.shared.f32 	%f6, [%r12];
	setp.gt.f32 	%p11, %f6, 0f3F000000;
	selp.u32 	%r78, 1, 0, %p11;
$L__BB1_14:
	add.s32 	%r79, %r78, %r79;
$L__BB1_15:
	add.s32 	%r76, %r76, %r9;
	setp.lt.s32 	%p12, %r76, %r23;
	@%p12 bra 	$L__BB1_11;
$L__BB1_16:
	// begin inline asm
	activemask.b32 %r40;
	// end inline asm
	shfl.sync.down.b32	%r41|%p13, %r79, 16, 31, %r40;
	add.s32 	%r42, %r41, %r79;
	shfl.sync.down.b32	%r43|%p14, %r42, 8, 31, %r40;
	add.s32 	%r44, %r43, %r42;
	shfl.sync.down.b32	%r45|%p15, %r44, 4, 31, %r40;
	add.s32 	%r46, %r45, %r44;
	shfl.sync.down.b32	%r47|%p16, %r46, 2, 31, %r40;
	add.s32 	%r48, %r47, %r46;
	shfl.sync.down.b32	%r49|%p17, %r48, 1, 31, %r40;
	add.s32 	%r19, %r49, %r48;
	and.b32  	%r50, %r1, 31;
	setp.ne.s32 	%p18, %r50, 0;
	@%p18 bra 	$L__BB1_18;
	shr.u32 	%r51, %r1, 3;
	mov.u32 	%r52, _ZZ33count_topological_camera_triggersE9warp_sums;
	add.s32 	%r53, %r52, %r51;
	st.shared.u32 	[%r53], %r19;
$L__BB1_18:
	bar.sync 	0;
	setp.gt.u32 	%p19, %r1, 31;
	@%p19 bra 	$L__BB1_23;
	mov.u32 	%r55, %ntid.x;
	shr.u32 	%r56, %r55, 5;
	and.b32  	%r57, %r55, 31;
	setp.ne.s32 	%p20, %r57, 0;
	selp.u32 	%r58, 1, 0, %p20;
	add.s32 	%r59, %r56, %r58;
	setp.ge.u32 	%p21, %r1, %r59;
	mov.b32 	%r81, 0;
	@%p21 bra 	$L__BB1_21;
	shl.b32 	%r60, %r1, 2;
	mov.u32 	%r61, _ZZ33count_topological_camera_triggersE9warp_sums;
	add.s32 	%r62, %r61, %r60;
	ld.shared.u32 	%r81, [%r62];
$L__BB1_21:
	shfl.sync.down.b32	%r63|%p22, %r81, 16, 31, -1;
	add.s32 	%r64, %r63, %r81;
	shfl.sync.down.b32	%r65|%p23, %r64, 8, 31, -1;
	add.s32 	%r66, %r65, %r64;
	shfl.sync.down.b32	%r67|%p24, %r66, 4, 31, -1;
	add.s32 	%r68, %r67, %r66;
	shfl.sync.down.b32	%r69|%p25, %r68, 2, 31, -1;
	add.s32 	%r70, %r69, %r68;
	shfl.sync.down.b32	%r71|%p26, %r70, 1, 31, -1;
	add.s32 	%r22, %r71, %r70;
	setp.ne.s32 	%p27, %r1, 0;
	@%p27 bra 	$L__BB1_23;
	cvta.to.global.u64 	%rd6, %rd2;
	atom.global.add.u32 	%r72, [%rd6], %r22;
$L__BB1_23:
	ret;

}


// ===== COMPILED SASS (sm_100) =====

	.target	sm_100

	.elftype	@"ET_EXEC"


//--------------------- .note.nv.tkinfo           --------------------------
	.section	.note.nv.tkinfo,"",@"SHT_NOTE"
	.sectionflags	@"SHF_NOTE_NV_TKINFO"
	.tkinfo
        /*0018*/ 	.word	0x00000002
        /*0030*/ 	.string	""
        /*0030*/ 	.string	"ptxas"
        /*0030*/ 	.string	"Cuda compilation tools, release 13.0, V13.0.88"
        /*0030*/ 	.string	"Build cuda_13.0.r13.0/compiler.36424714_0"
        /*0030*/ 	.string	"-arch sm_100 -m 64 "



//--------------------- .note.nv.cuinfo           --------------------------
	.section	.note.nv.cuinfo,"",@"SHT_NOTE"
	.sectionflags	@"SHF_NOTE_NV_CUINFO"
        /*0018*/ 	.short	0x0002
        /*001a*/ 	.short	0x0064
        /*001c*/ 	.short	0x0082
	.zero		2


//--------------------- .nv.info                  --------------------------
	.section	.nv.info,"",@"SHT_CUDA_INFO"
	.align	4


	//----- nvinfo : EIATTR_REGCOUNT
	.align		4
        /*0000*/ 	.byte	0x04, 0x2f
        /*0002*/ 	.short	(.L_10 - .L_9)
	.align		4
.L_9:
        /*0004*/ 	.word	index@(topological_camera_trigger)
        /*0008*/ 	.word	0x00000028


	//----- nvinfo : EIATTR_FRAME_SIZE
	.align		4
.L_10:
        /*000c*/ 	.byte	0x04, 0x11
        /*000e*/ 	.short	(.L_12 - .L_11)
	.align		4
.L_11:
        /*0010*/ 	.word	index@(topological_camera_trigger)
        /*0014*/ 	.word	0x00000000


	//----- nvinfo : EIATTR_REGCOUNT
	.align		4
.L_12:
        /*0018*/ 	.byte	0x04, 0x2f
        /*001a*/ 	.short	(.L_14 - .L_13)
	.align		4
.L_13:
        /*001c*/ 	.word	index@(count_topological_camera_triggers)
        /*0020*/ 	.word	0x00000010


	//----- nvinfo : EIATTR_FRAME_SIZE
	.align		4
.L_14:
        /*0024*/ 	.byte	0x04, 0x11
        /*0026*/ 	.short	(.L_16 - .L_15)
	.align		4
.L_15:
        /*0028*/ 	.word	index@(count_topological_camera_triggers)
        /*002c*/ 	.word	0x00000000


	//----- nvinfo : EIATTR_MIN_STACK_SIZE
	.align		4
.L_16:
        /*0030*/ 	.byte	0x04, 0x12
        /*0032*/ 	.short	(.L_18 - .L_17)
	.align		4
.L_17:
        /*0034*/ 	.word	index@(count_topological_camera_triggers)
        /*0038*/ 	.word	0x00000000


	//----- nvinfo : EIATTR_MIN_STACK_SIZE
	.align		4
.L_18:
        /*003c*/ 	.byte	0x04, 0x12
        /*003e*/ 	.short	(.L_20 - .L_19)
	.align		4
.L_19:
        /*0040*/ 	.word	index@(topological_camera_trigger)
        /*0044*/ 	.word	0x00000000
.L_20:


//--------------------- .nv.compat                --------------------------
	.section	.nv.compat,"",@"SHT_CUDA_COMPAT_INFO"
	.align	4
        /*0000*/ 	.byte	0x02, 0x09, 0x00, 0x00, 0x02, 0x02, 0x01, 0x00, 0x02, 0x05, 0x05, 0x00, 0x03, 0x07, 0x01, 0x01
        /*0010*/ 	.byte	0x02, 0x03, 0x00, 0x00, 0x02, 0x06, 0x01, 0x00, 0x04, 0x0b, 0x08, 0x00, 0x01, 0x00, 0x00, 0x00
        /*0020*/ 	.byte	0x00, 0x00, 0x00, 0x00


//--------------------- .nv.info.count_topological_camera_triggers --------------------------
	.section	.nv.info.count_topological_camera_triggers,"",@"SHT_CUDA_INFO"
	.sectionflags	@""
	.align	4


	//----- nvinfo : EIATTR_CUDA_API_VERSION
	.align		4
        /*0000*/ 	.byte	0x04, 0x37
        /*0002*/ 	.short	(.L_22 - .L_21)
.L_21:
        /*0004*/ 	.word	0x00000082


	//----- nvinfo : EIATTR_KPARAM_INFO
	.align		4
.L_22:
        /*0008*/ 	.byte	0x04, 0x17
        /*000a*/ 	.short	(.L_24 - .L_23)
.L_23:
        /*000c*/ 	.word	0x00000000
        /*0010*/ 	.short	0x0003
        /*0012*/ 	.short	0x0014
        /*0014*/ 	.byte	0x00, 0xf0, 0x11, 0x00


	//----- nvinfo : EIATTR_KPARAM_INFO
	.align		4
.L_24:
        /*0018*/ 	.byte	0x04, 0x17
        /*001a*/ 	.short	(.L_26 - .L_25)
.L_25:
        /*001c*/ 	.word	0x00000000
        /*0020*/ 	.short	0x0002
        /*0022*/ 	.short	0x0010
        /*0024*/ 	.byte	0x00, 0xf0, 0x11, 0x00


	//----- nvinfo : EIATTR_KPARAM_INFO
	.align		4
.L_26:
        /*0028*/ 	.byte	0x04, 0x17
        /*002a*/ 	.short	(.L_28 - .L_27)
.L_27:
        /*002c*/ 	.word	0x00000000
        /*0030*/ 	.short	0x0001
        /*0032*/ 	.short	0x0008
        /*0034*/ 	.byte	0x00, 0xf5, 0x21, 0x00


	//----- nvinfo : EIATTR_KPARAM_INFO
	.align		4
.L_28:
        /*0038*/ 	.byte	0x04, 0x17
        /*003a*/ 	.short	(.L_30 - .L_29)
.L_29:
        /*003c*/ 	.word	0x00000000
        /*0040*/ 	.short	0x0000
        /*0042*/ 	.short	0x0000
        /*0044*/ 	.byte	0x00, 0xf5, 0x21, 0x00


	//----- nvinfo : EIATTR_SPARSE_MMA_MASK
	.align		4
.L_30:
        /*0048*/ 	.byte	0x03, 0x50
        /*004a*/ 	.short	0x0000


	//----- nvinfo : EIATTR_MAXREG_COUNT
	.align		4
        /*004c*/ 	.byte	0x03, 0x1b
        /*004e*/ 	.short	0x00ff


	//----- nvinfo : EIATTR_NUM_BARRIERS
	.align		4
        /*0050*/ 	.byte	0x02, 0x4c
        /*0052*/ 	.byte	0x01
	.zero		1


	//----- nvinfo : EIATTR_MERCURY_ISA_VERSION
	.align		4
        /*0054*/ 	.byte	0x03, 0x5f
        /*0056*/ 	.short	0x0101


	//----- nvinfo : EIATTR_COOP_GROUP_MASK_REGIDS
	.align		4
        /*0058*/ 	.byte	0x04, 0x29
        /*005a*/ 	.short	(.L_32 - .L_31)


	//   ....[0]....
.L_31:
        /*005c*/ 	.word	0x05000003


	//   ....[1]....
        /*0060*/ 	.word	0x05000003


	//   ....[2]....
        /*0064*/ 	.word	0x05000003


	//   ....[3]....
        /*0068*/ 	.word	0x05000003


	//   ....[4]....
        /*006c*/ 	.word	0x05000003


	//   ....[5]....
        /*0070*/ 	.word	0xffffffff


	//   ....[6]....
        /*0074*/ 	.word	0xffffffff


	//   ....[7]....
        /*0078*/ 	.word	0xffffffff


	//   ....[8]....
        /*007c*/ 	.word	0xffffffff


	//   ....[9]....
        /*0080*/ 	.word	0xffffffff


	//----- nvinfo : EIATTR_COOP_GROUP_INSTR_OFFSETS
	.align		4
.L_32:
        /*0084*/ 	.byte	0x04, 0x28
        /*0086*/ 	.short	(.L_34 - .L_33)


	//   ....[0]....
.L_33:
        /*0088*/ 	.word	0x00000580


	//   ....[1]....
        /*008c*/ 	.word	0x000005c0


	//   ....[2]....
        /*0090*/ 	.word	0x00000600


	//   ....[3]....
        /*0094*/ 	.word	0x00000620


	//   ....[4]....
        /*0098*/ 	.word	0x00000640


	//   ....[5]....
        /*009c*/ 	.word	0x00000760


	//   ....[6]....
        /*00a0*/ 	.word	0x00000780


	//   ....[7]....
        /*00a4*/ 	.word	0x000007a0


	//   ....[8]....
        /*00a8*/ 	.word	0x000007c0


	//   ....[9]....
        /*00ac*/ 	.word	0x000007e0


	//----- nvinfo : EIATTR_VRC_CTA_INIT_COUNT
	.align		4
.L_34:
        /*00b0*/ 	.byte	0x02, 0x4a
	.zero		1
	.zero		1


	//----- nvinfo : EIATTR_EXIT_INSTR_OFFSETS
	.align		4
        /*00b4*/ 	.byte	0x04, 0x1c
        /*00b6*/ 	.short	(.L_36 - .L_35)


	//   ....[0]....
.L_35:
        /*00b8*/ 	.word	0x00000030


	//   ....[1]....
        /*00bc*/ 	.word	0x00000680


	//   ....[2]....
        /*00c0*/ 	.word	0x000007f0


	//   ....[3]....
        /*00c4*/ 	.word	0x00000830


	//----- nvinfo : EIATTR_CRS_STACK_SIZE
	.align		4
.L_36:
        /*00c8*/ 	.byte	0x04, 0x1e
        /*00ca*/ 	.short	(.L_38 - .L_37)
.L_37:
        /*00cc*/ 	.word	0x00000000


	//----- nvinfo : EIATTR_CBANK_PARAM_SIZE
	.align		4
.L_38:
        /*00d0*/ 	.byte	0x03, 0x19
        /*00d2*/ 	.short	0x0018


	//----- nvinfo : EIATTR_PARAM_CBANK
	.align		4
        /*00d4*/ 	.byte	0x04, 0x0a
        /*00d6*/ 	.short	(.L_40 - .L_39)
	.align		4
.L_39:
        /*00d8*/ 	.word	index@(.nv.constant0.count_topological_camera_triggers)
        /*00dc*/ 	.short	0x0380
        /*00de*/ 	.short	0x0018


	//----- nvinfo : EIATTR_SW_WAR
	.align		4
.L_40:
        /*00e0*/ 	.byte	0x04, 0x36
        /*00e2*/ 	.short	(.L_42 - .L_41)
.L_41:
        /*00e4*/ 	.word	0x00000008
.L_42:


//--------------------- .nv.info.topological_camera_trigger --------------------------
	.section	.nv.info.topological_camera_trigger,"",@"SHT_CUDA_INFO"
	.sectionflags	@""
	.align	4


	//----- nvinfo : EIATTR_CUDA_API_VERSION
	.align		4
        /*0000*/ 	.byte	0x04, 0x37
        /*0002*/ 	.short	(.L_44 - .L_43)
.L_43:
        /*0004*/ 	.word	0x00000082


	//----- nvinfo : EIATTR_KPARAM_INFO
	.align		4
.L_44:
        /*0008*/ 	.byte	0x04, 0x17
        /*000a*/ 	.short	(.L_46 - .L_45)
.L_45:
        /*000c*/ 	.word	0x00000000
        /*0010*/ 	.short	0x0008
        /*0012*/ 	.short	0x0038
        /*0014*/ 	.byte	0x00, 0xf0, 0x21, 0x00


	//----- nvinfo : EIATTR_KPARAM_INFO
	.align		4
.L_46:
        /*0018*/ 	.byte	0x04, 0x17
        /*001a*/ 	.short	(.L_48 - .L_47)
.L_47:
        /*001c*/ 	.word	0x00000000
        /*0020*/ 	.short	0x0007
        /*0022*/ 	.short	0x0030
        /*0024*/ 	.byte	0x00, 0xf0, 0x11, 0x00


	//----- nvinfo : EIATTR_KPARAM_INFO
	.align		4
.L_48:
        /*0028*/ 	.byte	0x04, 0x17
        /*002a*/ 	.short	(.L_50 - .L_49)
.L_49:
        /*002c*/ 	.word	0x00000000
        /*0030*/ 	.short	0x0006
        /*0032*/ 	.short	0x002c
        /*0034*/ 	.byte	0x00, 0xf0, 0x11, 0x00


	//----- nvinfo : EIATTR_KPARAM_INFO
	.align		4
.L_50:
        /*0038*/ 	.byte	0x04, 0x17
        /*003a*/ 	.short	(.L_52 - .L_51)
.L_51:
        /*003c*/ 	.word	0x00000000
        /*0040*/ 	.short	0x0005
        /*0042*/ 	.short	0x0028
        /*0044*/ 	.byte	0x00, 0xf0, 0x11, 0x00


	//----- nvinfo : EIATTR_KPARAM_INFO
	.align		4
.L_52:
        /*0048*/ 	.byte	0x04, 0x17
        /*004a*/ 	.short	(.L_54 - .L_53)
.L_53:
        /*004c*/ 	.word	0x00000000
        /*0050*/ 	.short	0x0004
        /*0052*/ 	.short	0x0020
        /*0054*/ 	.byte	0x00, 0xf5, 0x21, 0x00


	//----- nvinfo : EIATTR_KPARAM_INFO
	.align		4
.L_54:
        /*0058*/ 	.byte	0x04, 0x17
        /*005a*/ 	.short	(.L_56 - .L_55)
.L_55:
        /*005c*/ 	.word	0x00000000
        /*0060*/ 	.short	0x0003
        /*0062*/ 	.short	0x0018
        /*0064*/ 	.byte	0x00, 0xf5, 0x21, 0x00


	//----- nvinfo : EIATTR_KPARAM_INFO
	.align		4
.L_56:
        /*0068*/ 	.byte	0x04, 0x17
        /*006a*/ 	.short	(.L_58 - .L_57)
.L_57:
        /*006c*/ 	.word	0x00000000
        /*0070*/ 	.short	0x0002
        /*0072*/ 	.short	0x0010
        /*0074*/ 	.byte	0x00, 0xf5, 0x21, 0x00


	//----- nvinfo : EIATTR_KPARAM_INFO
	.align		4
.L_58:
        /*0078*/ 	.byte	0x04, 0x17
        /*007a*/ 	.short	(.L_60 - .L_59)
.L_59:
        /*007c*/ 	.word	0x00000000
        /*0080*/ 	.short	0x0001
        /*0082*/ 	.short	0x0008
        /*0084*/ 	.byte	0x00, 0xf0, 0x11, 0x00


	//----- nvinfo : EIATTR_KPARAM_INFO
	.align		4
.L_60:
        /*0088*/ 	.byte	0x04, 0x17
        /*008a*/ 	.short	(.L_62 - .L_61)
.L_61:
        /*008c*/ 	.word	0x00000000
        /*0090*/ 	.short	0x0000
        /*0092*/ 	.short	0x0000
        /*0094*/ 	.byte	0x00, 0xf5, 0x21, 0x00


	//----- nvinfo : EIATTR_SPARSE_MMA_MASK
	.align		4
.L_62:
        /*0098*/ 	.byte	0x03, 0x50
        /*009a*/ 	.short	0x0000


	//----- nvinfo : EIATTR_MAXREG_COUNT
	.align		4
        /*009c*/ 	.byte	0x03, 0x1b
        /*009e*/ 	.short	0x00ff


	//----- nvinfo : EIATTR_NUM_BARRIERS
	.align		4
        /*00a0*/ 	.byte	0x02, 0x4c
        /*00a2*/ 	.byte	0x01
	.zero		1


	//----- nvinfo : EIATTR_MERCURY_ISA_VERSION
	.align		4
        /*00a4*/ 	.byte	0x03, 0x5f
        /*00a6*/ 	.short	0x0101


	//----- nvinfo : EIATTR_INT_WARP_WIDE_INSTR_OFFSETS
	.align		4
        /*00a8*/ 	.byte	0x04, 0x31
        /*00aa*/ 	.short	(.L_64 - .L_63)


	//   ....[0]....
.L_63:
        /*00ac*/ 	.word	0x00002630


	//   ....[1]....
        /*00b0*/ 	.word	0x00002790


	//----- nvinfo : EIATTR_COOP_GROUP_MASK_REGIDS
	.align		4
.L_64:
        /*00b4*/ 	.byte	0x04, 0x29
        /*00b6*/ 	.short	(.L_66 - .L_65)


	//   ....[0]....
.L_65:
        /*00b8*/ 	.word	0xffffffff


	//   ....[1]....
        /*00bc*/ 	.word	0x05000000


	//   ....[2]....
        /*00c0*/ 	.word	0x05000000


	//   ....[3]....
        /*00c4*/ 	.word	0x05000000


	//   ....[4]....
        /*00c8*/ 	.word	0x05000000


	//   ....[5]....
        /*00cc*/ 	.word	0x05000000


	//   ....[6]....
        /*00d0*/ 	.word	0x05000000


	//   ....[7]....
        /*00d4*/ 	.word	0x05000000


	//   ....[8]....
        /*00d8*/ 	.word	0x05000000


	//   ....[9]....
        /*00dc*/ 	.word	0x05000000


	//   ....[10]....
        /*00e0*/ 	.word	0x05000000


	//   ....[11]....
        /*00e4*/ 	.word	0xffffffff


	//   ....[12]....
        /*00e8*/ 	.word	0xffffffff


	//----- nvinfo : EIATTR_COOP_GROUP_INSTR_OFFSETS
	.align		4
.L_66:
        /*00ec*/ 	.byte	0x04, 0x28
        /*00ee*/ 	.short	(.L_68 - .L_67)


	//   ....[0]....
.L_67:
        /*00f0*/ 	.word	0x00000470


	//   ....[1]....
        /*00f4*/ 	.word	0x00002280


	//   ....[2]....
        /*00f8*/ 	.word	0x000022d0


	//   ....[3]....
        /*00fc*/ 	.word	0x00002320


	//   ....[4]....
        /*0100*/ 	.word	0x00002330


	//   ....[5]....
        /*0104*/ 	.word	0x00002380


	//   ....[6]....
        /*0108*/ 	.word	0x00002390


	//   ....[7]....
        /*010c*/ 	.word	0x000023e0


	//   ....[8]....
        /*0110*/ 	.word	0x000023f0


	//   ....[9]....
        /*0114*/ 	.word	0x00002440


	//   ....[10]....
        /*0118*/ 	.word	0x00002450


	//   ....[11]....
        /*011c*/ 	.word	0x00002580


	//   ....[12]....
        /*0120*/ 	.word	0x00002820


	//----- nvinfo : EIATTR_VRC_CTA_INIT_COUNT
	.align		4
.L_68:
        /*0124*/ 	.byte	0x02, 0x4a
	.zero		1
	.zero		1


	//----- nvinfo : EIATTR_EXIT_INSTR_OFFSETS
	.align		4
        /*0128*/ 	.byte	0x04, 0x1c
        /*012a*/ 	.short	(.L_70 - .L_69)


	//   ....[0]....
.L_69:
        /*012c*/ 	.word	0x00002830


	//   ....[1]....
        /*0130*/ 	.word	0x000028b0


	//   ....[2]....
        /*0134*/ 	.word	0x000028f0


	//----- nvinfo : EIATTR_CRS_STACK_SIZE
	.align		4
.L_70:
        /*0138*/ 	.byte	0x04, 0x1e
        /*013a*/ 	.short	(.L_72 - .L_71)
.L_71:
        /*013c*/ 	.word	0x00000000


	//----- nvinfo : EIATTR_CBANK_PARAM_SIZE
	.align		4
.L_72:
        /*0140*/ 	.byte	0x03, 0x19
        /*0142*/ 	.short	0x0040


	//----- nvinfo : EIATTR_PARAM_CBANK
	.align		4
        /*0144*/ 	.byte	0x04, 0x0a
        /*0146*/ 	.short	(.L_74 - .L_73)
	.align		4
.L_73:
        /*0148*/ 	.word	index@(.nv.constant0.topological_camera_trigger)
        /*014c*/ 	.short	0x0380
        /*014e*/ 	.short	0x0040


	//----- nvinfo : EIATTR_SW_WAR
	.align		4
.L_74:
        /*0150*/ 	.byte	0x04, 0x36
        /*0152*/ 	.short	(.L_76 - .L_75)
.L_75:
        /*0154*/ 	.word	0x00000008
.L_76:


//--------------------- .nv.callgraph             --------------------------
	.section	.nv.callgraph,"",@"SHT_CUDA_CALLGRAPH"
	.align	4
	.sectionentsize	8
	.align		4
        /*0000*/ 	.word	0x00000000
	.align		4
        /*0004*/ 	.word	0xffffffff
	.align		4
        /*0008*/ 	.word	0x00000000
	.align		4
        /*000c*/ 	.word	0xfffffffe
	.align		4
        /*0010*/ 	.word	0x00000000
	.align		4
        /*0014*/ 	.word	0xfffffffd
	.align		4
        /*0018*/ 	.word	0x00000000
	.align		4
        /*001c*/ 	.word	0xfffffffc


//--------------------- .nv.constant4             --------------------------
	.section	.nv.constant4,"a",@progbits
	.align	8
	.align		8
.nv.constant4:
        /*0000*/ 	.dword	precalc_xorwow_matrix
	.align		8
        /*0008*/ 	.dword	precalc_xorwow_offset_matrix
	.align		8
        /*0010*/ 	.dword	mrg32k3aM1
	.align		8
        /*0018*/ 	.dword	mrg32k3aM2
	.align		8
        /*0020*/ 	.dword	mrg32k3aM1SubSeq
	.align		8
        /*0028*/ 	.dword	mrg32k3aM2SubSeq
	.align		8
        /*0030*/ 	.dword	mrg32k3aM1Seq
	.align		8
        /*0038*/ 	.dword	mrg32k3aM2Seq


//--------------------- .nv.constant3             --------------------------
	.section	.nv.constant3,"a",@progbits
	.align	8
.nv.constant3:
	.type		__cr_lgamma_table,@object
	.size		__cr_lgamma_table,(.L_8 - __cr_lgamma_table)
__cr_lgamma_table:
        /*0000*/ 	.byte	0x00, 0x00, 0x00, 0x00, 0x00, 0x00, 0x00, 0x00, 0x00, 0x00, 0x00, 0x00, 0x00, 0x00, 0x00, 0x00
        /*0010*/ 	.byte	0xef, 0x39, 0xfa, 0xfe, 0x42, 0x2e, 0xe6, 0x3f, 0x02, 0x20, 0x2a, 0xfa, 0x0b, 0xab, 0xfc, 0x3f
        /*0020*/ 	.byte	0xf9, 0x2c, 0x92, 0x7c, 0xa7, 0x6c, 0x09, 0x40, 0xc9, 0x79, 0x44, 0x3c, 0x64, 0x26, 0x13, 0x40
        /*0030*/ 	.byte	0xca, 0x01, 0xcf, 0x3a, 0x27, 0x51, 0x1a, 0x40, 0x30, 0xcc, 0x2d, 0xf3, 0xe1, 0x0c, 0x21, 0x40
        /*0040*/ 	.byte	0x0d, 0xb7, 0xfc, 0x82, 0x8e, 0x35, 0x25, 0x40
.L_8:


//--------------------- .text.count_topological_camera_triggers --------------------------
	.section	.text.count_topological_camera_triggers,"ax",@progbits
	.align	128
        .global         count_topological_camera_triggers
        .type           count_topological_camera_triggers,@function
        .size           count_topological_camera_triggers,(.L_x_59 - count_topological_camera_triggers)
        .other          count_topological_camera_triggers,@"STO_CUDA_ENTRY STV_DEFAULT"
count_topological_camera_triggers:
.text.count_topological_camera_triggers:
[----:B------:R-:W-:Y:S08]  /*0000*/  LDC R1, c[0x0][0x37c] ;  /* 0x0000df00ff017b82 */ /* 0x000ff00000000800 */
[----:B------:R-:W0:Y:S02]  /*0010*/  S2UR UR4, SR_CTAID.X ;  /* 0x00000000000479c3 */ /* 0x000e240000002500 */
[----:B0-----:R-:W-:-:S13]  /*0020*/  ISETP.NE.AND P0, PT, RZ, UR4, PT ;  /* 0x00000004ff007c0c */ /* 0x001fda000bf05270 */
[----:B------:R-:W-:Y:S05]  /*0030*/  @P0 EXIT ;  /* 0x000000000000094d */ /* 0x000fea0003800000 */
[----:B------:R-:W0:Y:S01]  /*0040*/  S2R R0, SR_TID.X ;  /* 0x0000000000007919 */ /* 0x000e220000002100 */
[----:B------:R-:W1:Y:S01]  /*0050*/  LDCU UR4, c[0x0][0x390] ;  /* 0x00007200ff0477ac */ /* 0x000e620008000800 */
[----:B------:R-:W-:Y:S01]  /*0060*/  BSSY.RECONVERGENT B0, `(.L_x_0) ;  /* 0x0000031000007945 */ /* 0x000fe20003800200 */
[----:B------:R-:W2:Y:S01]  /*0070*/  LDCU.64 UR6, c[0x0][0x358] ;  /* 0x00006b00ff0677ac */ /* 0x000ea20008000a00 */
[----:B------:R-:W3:Y:S01]  /*0080*/  LDCU UR8, c[0x0][0x390] ;  /* 0x00007200ff0877ac */ /* 0x000ee20008000800 */
[----:B------:R-:W4:Y:S01]  /*0090*/  LDCU UR5, c[0x0][0x394] ;  /* 0x00007280ff0577ac */ /* 0x000f220008000800 */
[----:B-1----:R-:W-:-:S05]  /*00a0*/  IMAD.U32 R11, RZ, RZ, UR4 ;  /* 0x00000004ff0b7e24 */ /* 0x002fca000f8e00ff */
[----:B0-----:R-:W-:-:S13]  /*00b0*/  ISETP.GE.AND P0, PT, R0, R11, PT ;  /* 0x0000000b0000720c */ /* 0x001fda0003f06270 */
[----:B--234-:R-:W-:Y:S05]  /*00c0*/  @P0 BRA `(.L_x_1) ;  /* 0x0000000000a80947 */ /* 0x01cfea0003800000 */
[----:B------:R-:W0:Y:S01]  /*00d0*/  LDCU UR4, c[0x0][0x394] ;  /* 0x00007280ff0477ac */ /* 0x000e220008000800 */
[----:B------:R-:W1:Y:S01]  /*00e0*/  LDC R9, c[0x0][0x360] ;  /* 0x0000d800ff097b82 */ /* 0x000e620000000800 */
[----:B0-----:R-:W-:-:S09]  /*00f0*/  UISETP.GT.AND UP0, UPT, UR4, URZ, UPT ;  /* 0x000000ff0400728c */ /* 0x001fd2000bf04270 */
[----:B------:R-:W-:Y:S05]  /*0100*/  BRA.U UP0, `(.L_x_2) ;  /* 0x0000000100347547 */ /* 0x000fea000b800000 */
[----:B------:R-:W0:Y:S01]  /*0110*/  S2R R4, SR_CgaCtaId ;  /* 0x0000000000047919 */ /* 0x000e220000008800 */
[----:B------:R-:W-:Y:S01]  /*0120*/  MOV R2, 0x400 ;  /* 0x0000040000027802 */ /* 0x000fe20000000f00 */
[----:B------:R-:W-:Y:S04]  /*0130*/  BSSY.RECONVERGENT B1, `(.L_x_3) ;  /* 0x0000009000017945 */ /* 0x000fe80003800200 */
[----:B------:R-:W-:Y:S02]  /*0140*/  VIADD R3, R2, 0x80 ;  /* 0x0000008002037836 */ /* 0x000fe40000000000 */
[----:B------:R-:W-:-:S03]  /*0150*/  IMAD.MOV.U32 R2, RZ, RZ, R0 ;  /* 0x000000ffff027224 */ /* 0x000fc600078e0000 */
[----:B0-----:R-:W-:-:S07]  /*0160*/  LEA R3, R4, R3, 0x18 ;  /* 0x0000000304037211 */ /* 0x001fce00078ec0ff */
.L_x_4:
[----:B------:R-:W-:Y:S02]  /*0170*/  IMAD R4, R2, 0x4, R3 ;  /* 0x0000000402047824 */ /* 0x000fe400078e0203 */
[----:B-1----:R-:W-:-:S03]  /*0180*/  IMAD.IADD R2, R9, 0x1, R2 ;  /* 0x0000000109027824 */ /* 0x002fc600078e0202 */
[----:B------:R0:W-:Y:S02]  /*0190*/  STS [R4], RZ ;  /* 0x000000ff04007388 */ /* 0x0001e40000000800 */
[----:B------:R-:W-:-:S13]  /*01a0*/  ISETP.GE.AND P0, PT, R2, R11, PT ;  /* 0x0000000b0200720c */ /* 0x000fda0003f06270 */
[----:B0-----:R-:W-:Y:S05]  /*01b0*/  @!P0 BRA `(.L_x_4) ;  /* 0xfffffffc00ec8947 */ /* 0x001fea000383ffff */
[----:B------:R-:W-:Y:S05]  /*01c0*/  BSYNC.RECONVERGENT B1 ;  /* 0x0000000000017941 */ /* 0x000fea0003800200 */
.L_x_3:
[----:B------:R-:W-:Y:S05]  /*01d0*/  BRA `(.L_x_1) ;  /* 0x0000000000647947 */ /* 0x000fea0003800000 */
.L_x_2:
[----:B------:R-:W0:Y:S01]  /*01e0*/  S2R R3, SR_CgaCtaId ;  /* 0x0000000000037919 */ /* 0x000e220000008800 */
[----:B------:R-:W-:Y:S02]  /*01f0*/  MOV R2, 0x400 ;  /* 0x0000040000027802 */ /* 0x000fe40000000f00 */
[----:B------:R-:W-:-:S03]  /*0200*/  MOV R6, R0 ;  /* 0x0000000000067202 */ /* 0x000fc60000000f00 */
[----:B------:R-:W-:-:S05]  /*0210*/  VIADD R2, R2, 0x80 ;  /* 0x0000008002027836 */ /* 0x000fca0000000000 */
[----:B0-----:R-:W-:-:S07]  /*0220*/  LEA R13, R3, R2, 0x18 ;  /* 0x00000002030d7211 */ /* 0x001fce00078ec0ff */
.L_x_8:
[----:B------:R-:W0:Y:S01]  /*0230*/  LDC.64 R4, c[0x0][0x388] ;  /* 0x0000e200ff047b82 */ /* 0x000e220000000a00 */
[----:B------:R-:W-:Y:S01]  /*0240*/  BSSY.RECONVERGENT B1, `(.L_x_5) ;  /* 0x000000d000017945 */ /* 0x000fe20003800200 */
[----:B------:R-:W-:-:S07]  /*0250*/  IMAD.MOV.U32 R7, RZ, RZ, RZ ;  /* 0x000000ffff077224 */ /* 0x000fce00078e00ff */
.L_x_7:
[----:B------:R-:W-:-:S04]  /*0260*/  IMAD.U32 R11, RZ, RZ, UR8 ;  /* 0x00000008ff0b7e24 */ /* 0x000fc8000f8e00ff */
[----:B------:R-:W-:-:S04]  /*0270*/  IMAD R3, R7, R11, R6 ;  /* 0x0000000b07037224 */ /* 0x000fc800078e0206 */
[----:B0-----:R-:W-:-:S06]  /*0280*/  IMAD.WIDE R2, R3, 0x4, R4 ;  /* 0x0000000403027825 */ /* 0x001fcc00078e0204 */
[----:B------:R-:W2:Y:S01]  /*0290*/  LDG.E R2, desc[UR6][R2.64] ;  /* 0x0000000602027981 */ /* 0x000ea2000c1e1900 */
[----:B------:R-:W-:Y:S01]  /*02a0*/  IMAD.MOV.U32 R8, RZ, RZ, 0x3f800000 ;  /* 0x3f800000ff087424 */ /* 0x000fe200078e00ff */
[----:B--2---:R-:W-:-:S13]  /*02b0*/  FSETP.GT.AND P0, PT, R2, 0.5, PT ;  /* 0x3f0000000200780b */ /* 0x004fda0003f04000 */
[----:B------:R-:W-:Y:S05]  /*02c0*/  @P0 BRA `(.L_x_6) ;  /* 0x0000000000100947 */ /* 0x000fea0003800000 */
[----:B------:R-:W-:-:S05]  /*02d0*/  VIADD R7, R7, 0x1 ;  /* 0x0000000107077836 */ /* 0x000fca0000000000 */
[----:B------:R-:W-:-:S13]  /*02e0*/  ISETP.NE.AND P0, PT, R7, UR5, PT ;  /* 0x0000000507007c0c */ /* 0x000fda000bf05270 */
[----:B------:R-:W-:Y:S05]  /*02f0*/  @P0 BRA `(.L_x_7) ;  /* 0xfffffffc00d80947 */ /* 0x000fea000383ffff */
[----:B------:R-:W-:-:S07]  /*0300*/  IMAD.MOV.U32 R8, RZ, RZ, RZ ;  /* 0x000000ffff087224 */ /* 0x000fce00078e00ff */
.L_x_6:
[----:B------:R-:W-:Y:S05]  /*0310*/  BSYNC.RECONVERGENT B1 ;  /* 0x0000000000017941 */ /* 0x000fea0003800200 */
.L_x_5:
[----:B------:R-:W-:Y:S01]  /*0320*/  LEA R3, R6, R13, 0x2 ;  /* 0x0000000d06037211 */ /* 0x000fe200078e10ff */
[----:B-1----:R-:W-:-:S04]  /*0330*/  IMAD.IADD R6, R9, 0x1, R6 ;  /* 0x0000000109067824 */ /* 0x002fc800078e0206 */
[----:B------:R0:W-:Y:S01]  /*0340*/  STS [R3], R8 ;  /* 0x0000000803007388 */ /* 0x0001e20000000800 */
[----:B------:R-:W-:-:S13]  /*0350*/  ISETP.GE.AND P0, PT, R6, R11, PT ;  /* 0x0000000b0600720c */ /* 0x000fda0003f06270 */
[----:B0-----:R-:W-:Y:S05]  /*0360*/  @!P0 BRA `(.L_x_8) ;  /* 0xfffffffc00b08947 */ /* 0x001fea000383ffff */
.L_x_1:
[----:B------:R-:W-:Y:S05]  /*0370*/  BSYNC.RECONVERGENT B0 ;  /* 0x0000000000007941 */ /* 0x000fea0003800200 */
.L_x_0:
[----:B------:R-:W-:Y:S01]  /*0380*/  BAR.SYNC.DEFER_BLOCKING 0x0 ;  /* 0x0000000000007b1d */ /* 0x000fe20000010000 */
[----:B------:R-:W-:Y:S01]  /*0390*/  ISETP.GE.AND P0, PT, R0, R11, PT ;  /* 0x0000000b0000720c */ /* 0x000fe20003f06270 */
[----:B------:R-:W-:-:S04]  /*03a0*/  IMAD.MOV.U32 R2, RZ, RZ, RZ ;  /* 0x000000ffff027224 */ /* 0x000fc800078e00ff */
[----:B------:R-:W0:Y:S01]  /*03b0*/  LDCU UR8, c[0x0][0x390] ;  /* 0x00007200ff0877ac */ /* 0x000e220008000800 */
[----:B------:R-:W-:Y:S07]  /*03c0*/  BSSY.RECONVERGENT B0, `(.L_x_9) ;  /* 0x0000018000007945 */ /* 0x000fee0003800200 */
[----:B------:R-:W-:Y:S05]  /*03d0*/  @P0 BRA `(.L_x_10) ;  /* 0x0000000000580947 */ /* 0x000fea0003800000 */
[----:B------:R-:W1:Y:S01]  /*03e0*/  LDC R6, c[0x0][0x360] ;  /* 0x0000d800ff067b82 */ /* 0x000e620000000800 */
[----:B------:R-:W-:Y:S02]  /*03f0*/  IMAD.MOV.U32 R2, RZ, RZ, RZ ;  /* 0x000000ffff027224 */ /* 0x000fe400078e00ff */
[----:B------:R-:W-:-:S07]  /*0400*/  IMAD.MOV.U32 R3, RZ, RZ, R0 ;  /* 0x000000ffff037224 */ /* 0x000fce00078e0000 */
.L_x_13:
[----:B------:R-:W-:Y:S01]  /*0410*/  ISETP.NE.AND P0, PT, R3, RZ, PT ;  /* 0x000000ff0300720c */ /* 0x000fe20003f05270 */
[----:B------:R-:W-:-:S12]  /*0420*/  BSSY.RECONVERGENT B1, `(.L_x_11) ;  /* 0x000000e000017945 */ /* 0x000fd80003800200 */
[----:B------:R-:W-:Y:S05]  /*0430*/  @!P0 BRA `(.L_x_12) ;  /* 0x0000000000308947 */ /* 0x000fea0003800000 */
[----:B------:R-:W2:Y:S01]  /*0440*/  S2UR UR5, SR_CgaCtaId ;  /* 0x00000000000579c3 */ /* 0x000ea20000008800 */
[----:B------:R-:W-:Y:S01]  /*0450*/  UMOV UR4, 0x400 ;  /* 0x0000040000047882 */ /* 0x000fe20000000000 */
[----:B------:R-:W-:Y:S01]  /*0460*/  IMAD.MOV.U32 R5, RZ, RZ, RZ ;  /* 0x000000ffff057224 */ /* 0x000fe200078e00ff */
[----:B------:R-:W-:-:S04]  /*0470*/  UIADD3 UR4, UPT, UPT, UR4, 0x80, URZ ;  /* 0x0000008004047890 */ /* 0x000fc8000fffe0ff */
[----:B--2---:R-:W-:-:S06]  /*0480*/  ULEA UR4, UR5, UR4, 0x18 ;  /* 0x0000000405047291 */ /* 0x004fcc000f8ec0ff */
[----:B------:R-:W-:-:S05]  /*0490*/  LEA R7, R3, UR4, 0x2 ;  /* 0x0000000403077c11 */ /* 0x000fca000f8e10ff */
[----:B------:R-:W2:Y:S02]  /*04a0*/  LDS R4, [R7+-0x4] ;  /* 0xfffffc0007047984 */ /* 0x000ea40000000800 */
[----:B--2---:R-:W-:-:S13]  /*04b0*/  FSETP.GEU.AND P1, PT, R4, 0.5, PT ;  /* 0x3f0000000400780b */ /* 0x004fda0003f2e000 */
[----:B------:R-:W2:Y:S02]  /*04c0*/  @!P1 LDS R4, [R7] ;  /* 0x0000000007049984 */ /* 0x000ea40000000800 */
[----:B--2---:R-:W-:-:S04]  /*04d0*/  @!P1 FSETP.GT.AND P0, PT, R4, 0.5, PT ;  /* 0x3f0000000400980b */ /* 0x004fc80003f04000 */
[----:B------:R-:W-:-:S04]  /*04e0*/  @!P1 SEL R5, RZ, 0x1, !P0 ;  /* 0x00000001ff059807 */ /* 0x000fc80004000000 */
[----:B------:R-:W-:-:S07]  /*04f0*/  IADD3 R2, PT, PT, R2, R5, RZ ;  /* 0x0000000502027210 */ /* 0x000fce0007ffe0ff */
.L_x_12:
[----:B0-----:R-:W-:Y:S05]  /*0500*/  BSYNC.RECONVERGENT B1 ;  /* 0x0000000000017941 */ /* 0x001fea0003800200 */
.L_x_11:
[----:B-1----:R-:W-:-:S05]  /*0510*/  IMAD.IADD R3, R6, 0x1, R3 ;  /* 0x0000000106037824 */ /* 0x002fca00078e0203 */
[----:B------:R-:W-:-:S13]  /*0520*/  ISETP.GE.AND P0, PT, R3, UR8, PT ;  /* 0x0000000803007c0c */ /* 0x000fda000bf06270 */
[----:B------:R-:W-:Y:S05]  /*0530*/  @!P0 BRA `(.L_x_13) ;  /* 0xfffffffc00b48947 */ /* 0x000fea000383ffff */
.L_x_10:
[----:B0-----:R-:W-:Y:S05]  /*0540*/  BSYNC.RECONVERGENT B0 ;  /* 0x0000000000007941 */ /* 0x001fea0003800200 */
.L_x_9:
[----:B------:R-:W-:Y:S02]  /*0550*/  VOTE.ANY R3, PT, PT ;  /* 0x0000000000037806 */ /* 0x000fe400038e0100 */
[C---:B------:R-:W-:Y:S02]  /*0560*/  LOP3.LUT P0, RZ, R0.reuse, 0x1f, RZ, 0xc0, !PT ;  /* 0x0000001f00ff7812 */ /* 0x040fe4000780c0ff */
[----:B------:R-:W-:Y:S01]  /*0570*/  ISETP.GT.U32.AND P1, PT, R0, 0x1f, PT ;  /* 0x0000001f0000780c */ /* 0x000fe20003f24070 */
[----:B------:R-:W0:Y:S10]  /*0580*/  SHFL.DOWN PT, R5, R2, 0x10, 0x1f ;  /* 0x0a001f0002057f89 */ /* 0x000e3400000e0000 */
[----:B------:R-:W1:Y:S01]  /*0590*/  @!P0 S2R R12, SR_CgaCtaId ;  /* 0x00000000000c8919 */ /* 0x000e620000008800 */
[----:B------:R-:W-:Y:S01]  /*05a0*/  @!P0 MOV R7, 0x400 ;  /* 0x0000040000078802 */ /* 0x000fe20000000f00 */
[----:B0-----:R-:W-:-:S05]  /*05b0*/  IMAD.IADD R4, R5, 0x1, R2 ;  /* 0x0000000105047824 */ /* 0x001fca00078e0202 */
[----:B------:R-:W0:Y:S01]  /*05c0*/  SHFL.DOWN PT, R5, R4, 0x8, 0x1f ;  /* 0x09001f0004057f89 */ /* 0x000e2200000e0000 */
[----:B-1----:R-:W-:-:S04]  /*05d0*/  @!P0 LEA R7, R12, R7, 0x18 ;  /* 0x000000070c078211 */ /* 0x002fc800078ec0ff */
[----:B------:R-:W-:Y:S01]  /*05e0*/  @!P0 LEA.HI R7, R0, R7, RZ, 0x1d ;  /* 0x0000000700078211 */ /* 0x000fe200078fe8ff */
[----:B0-----:R-:W-:-:S05]  /*05f0*/  IMAD.IADD R6, R4, 0x1, R5 ;  /* 0x0000000104067824 */ /* 0x001fca00078e0205 */
[----:B------:R-:W0:Y:S02]  /*0600*/  SHFL.DOWN PT, R5, R6, 0x4, 0x1f ;  /* 0x08801f0006057f89 */ /* 0x000e2400000e0000 */
[----:B0-----:R-:W-:-:S05]  /*0610*/  IMAD.IADD R8, R6, 0x1, R5 ;  /* 0x0000000106087824 */ /* 0x001fca00078e0205 */
[----:B------:R-:W0:Y:S02]  /*0620*/  SHFL.DOWN PT, R5, R8, 0x2, 0x1f ;  /* 0x08401f0008057f89 */ /* 0x000e2400000e0000 */
[----:B0-----:R-:W-:-:S05]  /*0630*/  IADD3 R10, PT, PT, R8, R5, RZ ;  /* 0x00000005080a7210 */ /* 0x001fca0007ffe0ff */
[----:B------:R-:W0:Y:S02]  /*0640*/  SHFL.DOWN PT, R5, R10, 0x1, 0x1f ;  /* 0x08201f000a057f89 */ /* 0x000e2400000e0000 */
[----:B0-----:R-:W-:-:S05]  /*0650*/  IMAD.IADD R2, R10, 0x1, R5 ;  /* 0x000000010a027824 */ /* 0x001fca00078e0205 */
[----:B------:R0:W-:Y:S01]  /*0660*/  @!P0 STS [R7], R2 ;  /* 0x0000000207008388 */ /* 0x0001e20000000800 */
[----:B------:R-:W-:Y:S06]  /*0670*/  BAR.SYNC.DEFER_BLOCKING 0x0 ;  /* 0x0000000000007b1d */ /* 0x000fec0000010000 */
[----:B------:R-:W-:Y:S05]  /*0680*/  @P1 EXIT ;  /* 0x000000000000194d */ /* 0x000fea0003800000 */
[----:B------:R-:W1:Y:S02]  /*0690*/  LDCU UR4, c[0x0][0x360] ;  /* 0x00006c00ff0477ac */ /* 0x000e640008000800 */
[----:B-1----:R-:W-:Y:S02]  /*06a0*/  ULOP3.LUT UP0, URZ, UR4, 0x1f, URZ, 0xc0, !UPT ;  /* 0x0000001f04ff7892 */ /* 0x002fe4000f80c0ff */
[----:B------:R-:W-:Y:S02]  /*06b0*/  USHF.R.U32.HI UR5, URZ, 0x5, UR4 ;  /* 0x00000005ff057899 */ /* 0x000fe40008011604 */
[----:B------:R-:W-:-:S07]  /*06c0*/  ULEA.HI UR4, UR4, 0x1, URZ, 0x1b ;  /* 0x0000000104047891 */ /* 0x000fce000f8fd8ff */
[----:B------:R-:W-:-:S06]  /*06d0*/  @!UP0 UIADD3 UR4, UPT, UPT, UR5, URZ, URZ ;  /* 0x000000ff05048290 */ /* 0x000fcc000fffe0ff */
[----:B------:R-:W-:-:S13]  /*06e0*/  ISETP.GE.U32.AND P0, PT, R0, UR4, PT ;  /* 0x0000000400007c0c */ /* 0x000fda000bf06070 */
[----:B------:R-:W1:Y:S01]  /*06f0*/  @!P0 S2R R3, SR_CgaCtaId ;  /* 0x0000000000038919 */ /* 0x000e620000008800 */
[----:B0-----:R-:W-:-:S04]  /*0700*/  @!P0 MOV R2, 0x400 ;  /* 0x0000040000028802 */ /* 0x001fc80000000f00 */
[----:B-1----:R-:W-:Y:S01]  /*0710*/  @!P0 LEA R3, R3, R2, 0x18 ;  /* 0x0000000203038211 */ /* 0x002fe200078ec0ff */
[----:B------:R-:W-:-:S04]  /*0720*/  IMAD.MOV.U32 R2, RZ, RZ, RZ ;  /* 0x000000ffff027224 */ /* 0x000fc800078e00ff */
[----:B------:R-:W-:-:S05]  /*0730*/  @!P0 IMAD R3, R0, 0x4, R3 ;  /* 0x0000000400038824 */ /* 0x000fca00078e0203 */
[----:B------:R-:W0:Y:S01]  /*0740*/  @!P0 LDS R2, [R3] ;  /* 0x0000000003028984 */ /* 0x000e220000000800 */
[----:B------:R-:W-:-:S03]  /*0750*/  ISETP.NE.AND P0, PT, R0, RZ, PT ;  /* 0x000000ff0000720c */ /* 0x000fc60003f05270 */
[----:B0-----:R-:W0:Y:S02]  /*0760*/  SHFL.DOWN PT, R5, R2, 0x10, 0x1f ;  /* 0x0a001f0002057f89 */ /* 0x001e2400000e0000 */
[----:B0-----:R-:W-:-:S05]  /*0770*/  IMAD.IADD R5, R5, 0x1, R2 ;  /* 0x0000000105057824 */ /* 0x001fca00078e0202 */
[----:B------:R-:W0:Y:S02]  /*0780*/  SHFL.DOWN PT, R4, R5, 0x8, 0x1f ;  /* 0x09001f0005047f89 */ /* 0x000e2400000e0000 */
[----:B0-----:R-:W-:-:S05]  /*0790*/  IADD3 R4, PT, PT, R5, R4, RZ ;  /* 0x0000000405047210 */ /* 0x001fca0007ffe0ff */
[----:B------:R-:W0:Y:S02]  /*07a0*/  SHFL.DOWN PT, R7, R4, 0x4, 0x1f ;  /* 0x08801f0004077f89 */ /* 0x000e2400000e0000 */
[----:B0-----:R-:W-:-:S05]  /*07b0*/  IMAD.IADD R7, R4, 0x1, R7 ;  /* 0x0000000104077824 */ /* 0x001fca00078e0207 */
[----:B------:R-:W0:Y:S02]  /*07c0*/  SHFL.DOWN PT, R6, R7, 0x2, 0x1f ;  /* 0x08401f0007067f89 */ /* 0x000e2400000e0000 */
[----:B0-----:R-:W-:-:S05]  /*07d0*/  IMAD.IADD R6, R7, 0x1, R6 ;  /* 0x0000000107067824 */ /* 0x001fca00078e0206 */
[----:B------:R0:W1:Y:S01]  /*07e0*/  SHFL.DOWN PT, R9, R6, 0x1, 0x1f ;  /* 0x08201f0006097f89 */ /* 0x00006200000e0000 */
[----:B------:R-:W-:Y:S05]  /*07f0*/  @P0 EXIT ;  /* 0x000000000000094d */ /* 0x000fea0003800000 */
[----:B------:R-:W2:Y:S01]  /*0800*/  LDC.64 R2, c[0x0][0x380] ;  /* 0x0000e000ff027b82 */ /* 0x000ea20000000a00 */
[----:B-1----:R-:W-:-:S05]  /*0810*/  IMAD.IADD R9, R6, 0x1, R9 ;  /* 0x0000000106097824 */ /* 0x002fca00078e0209 */
[----:B--2---:R-:W-:Y:S01]  /*0820*/  REDG.E.ADD.STRONG.GPU desc[UR6][R2.64], R9 ;  /* 0x000000090200798e */ /* 0x004fe2000c12e106 */
[----:B------:R-:W-:Y:S05]  /*0830*/  EXIT ;  /* 0x000000000000794d */ /* 0x000fea0003800000 */
.L_x_14:
[----:B------:R-:W-:-:S00]  /*0840*/  BRA `(.L_x_14) ;  /* 0xfffffffc00fc7947 */ /* 0x000fc0000383ffff */
[----:B------:R-:W-:-:S00]  /*0850*/  NOP ;  /* 0x0000000000007918 */ /* 0x000fc00000000000 */
        /* <DEDUP_REMOVED lines=10> */
.L_x_59:


//--------------------- .text.topological_camera_trigger --------------------------
	.section	.text.topological_camera_trigger,"ax",@progbits
	.align	128
        .global         topological_camera_trigger
        .type           topological_camera_trigger,@function
        .size           topological_camera_trigger,(.L_x_60 - topological_camera_trigger)
        .other          topological_camera_trigger,@"STO_CUDA_ENTRY STV_DEFAULT"
topological_camera_trigger:
.text.topological_camera_trigger:
[----:B------:R-:W-:Y:S01]  /*0000*/  LDC R1, c[0x0][0x37c] ;  /* 0x0000df00ff017b82 */ /* 0x000fe20000000800 */
[----:B------:R-:W0:Y:S01]  /*0010*/  S2R R20, SR_TID.Y ;  /* 0x0000000000147919 */ /* 0x000e220000002200 */
[----:B------:R-:W1:Y:S01]  /*0020*/  LDCU UR6, c[0x0][0x360] ;  /* 0x00006c00ff0677ac */ /* 0x000e620008000800 */
[----:B------:R-:W-:Y:S01]  /*0030*/  BSSY.RECONVERGENT B0, `(.L_x_15) ;  /* 0x0000043000007945 */ /* 0x000fe20003800200 */
[----:B------:R-:W0:Y:S01]  /*0040*/  S2R R3, SR_TID.Z ;  /* 0x0000000000037919 */ /* 0x000e220000002300 */
[----:B------:R-:W0:Y:S01]  /*0050*/  LDCU UR4, c[0x0][0x364] ;  /* 0x00006c80ff0477ac */ /* 0x000e220008000800 */
[----:B------:R-:W1:Y:S01]  /*0060*/  S2R R21, SR_TID.X ;  /* 0x0000000000157919 */ /* 0x000e620000002100 */
[----:B------:R-:W2:Y:S01]  /*0070*/  LDCU UR7, c[0x0][0x3a8] ;  /* 0x00007500ff0777ac */ /* 0x000ea20008000800 */
[----:B------:R-:W3:Y:S01]  /*0080*/  S2R R33, SR_CTAID.X ;  /* 0x0000000000217919 */ /* 0x000ee20000002500 */
[----:B0-----:R-:W-:-:S04]  /*0090*/  IMAD R20, R3, UR4, R20 ;  /* 0x0000000403147c24 */ /* 0x001fc8000f8e0214 */
[----:B-1----:R-:W-:-:S05]  /*00a0*/  IMAD R20, R20, UR6, R21 ;  /* 0x0000000614147c24 */ /* 0x002fca000f8e0215 */
[----:B------:R-:W-:-:S13]  /*00b0*/  ISETP.NE.AND P0, PT, R20, RZ, PT ;  /* 0x000000ff1400720c */ /* 0x000fda0003f05270 */
[----:B--23--:R-:W-:Y:S05]  /*00c0*/  @P0 BRA `(.L_x_16) ;  /* 0x0000000000e40947 */ /* 0x00cfea0003800000 */
[----:B------:R-:W0:Y:S01]  /*00d0*/  LDC.64 R2, c[0x0][0x3b8] ;  /* 0x0000ee00ff027b82 */ /* 0x000e220000000a00 */
[----:B------:R-:W-:Y:S01]  /*00e0*/  IMAD.WIDE.U32 R4, R33, -0x326172a9, RZ ;  /* 0xcd9e8d5721047825 */ /* 0x000fe200078e00ff */
[----:B------:R-:W-:-:S06]  /*00f0*/  UMOV UR4, 0x400 ;  /* 0x0000040000047882 */ /* 0x000fcc0000000000 */
[----:B------:R-:W1:Y:S01]  /*0100*/  S2UR UR5, SR_CgaCtaId ;  /* 0x00000000000579c3 */ /* 0x000e620000008800 */
[----:B0-----:R-:W-:Y:S01]  /*0110*/  IMAD.WIDE.U32 R8, R3, -0x326172a9, RZ ;  /* 0xcd9e8d5703087825 */ /* 0x001fe200078e00ff */
[----:B------:R-:W-:-:S03]  /*0120*/  LOP3.LUT R6, R5, R2, RZ, 0x3c, !PT ;  /* 0x0000000205067212 */ /* 0x000fc600078e3cff */
[----:B------:R-:W-:Y:S02]  /*0130*/  VIADD R7, R2, 0x9e3779b9 ;  /* 0x9e3779b902077836 */ /* 0x000fe40000000000 */
[----:B------:R-:W-:Y:S01]  /*0140*/  VIADD R11, R3, 0x76cf5d0a ;  /* 0x76cf5d0a030b7836 */ /* 0x000fe20000000000 */
[----:B-1----:R-:W-:Y:S02]  /*0150*/  ULEA UR4, UR5, UR4, 0x18 ;  /* 0x0000000405047291 */ /* 0x002fe4000f8ec0ff */
[----:B------:R-:W-:Y:S01]  /*0160*/  LOP3.LUT R4, R7, R4, R9, 0x96, !PT ;  /* 0x0000000407047212 */ /* 0x000fe200078e9609 */
[----:B------:R-:W-:Y:S02]  /*0170*/  VIADD R9, R3, 0xbb67ae85 ;  /* 0xbb67ae8503097836 */ /* 0x000fe40000000000 */
[----:B------:R-:W-:-:S04]  /*0180*/  IMAD.WIDE.U32 R6, R6, -0x2daee0ad, RZ ;  /* 0xd2511f5306067825 */ /* 0x000fc800078e00ff */
[----:B------:R-:W-:Y:S01]  /*0190*/  IMAD.WIDE.U32 R4, R4, -0x2daee0ad, RZ ;  /* 0xd2511f5304047825 */ /* 0x000fe200078e00ff */
[----:B------:R-:W-:-:S04]  /*01a0*/  LOP3.LUT R9, R7, R9, RZ, 0x3c, !PT ;  /* 0x0000000907097212 */ /* 0x000fc800078e3cff */
[----:B------:R-:W-:Y:S01]  /*01b0*/  LOP3.LUT R6, R5, R11, R6, 0x96, !PT ;  /* 0x0000000b05067212 */ /* 0x000fe200078e9606 */
[----:B------:R-:W-:Y:S02]  /*01c0*/  VIADD R5, R2, 0x3c6ef372 ;  /* 0x3c6ef37202057836 */ /* 0x000fe40000000000 */
[----:B------:R-:W-:-:S04]  /*01d0*/  IMAD.WIDE.U32 R10, R9, -0x326172a9, RZ ;  /* 0xcd9e8d57090a7825 */ /* 0x000fc800078e00ff */
[----:B------:R-:W-:Y:S01]  /*01e0*/  IMAD.WIDE.U32 R6, R6, -0x326172a9, RZ ;  /* 0xcd9e8d5706067825 */ /* 0x000fe200078e00ff */
[----:B------:R-:W-:-:S03]  /*01f0*/  LOP3.LUT R5, R11, R8, R5, 0x96, !PT ;  /* 0x000000080b057212 */ /* 0x000fc600078e9605 */
[----:B------:R-:W-:-:S05]  /*0200*/  VIADD R9, R2, 0xdaa66d2b ;  /* 0xdaa66d2b02097836 */ /* 0x000fca0000000000 */
        /* <DEDUP_REMOVED lines=13> */
[----:B------:R-:W-:-:S04]  /*02e0*/  IMAD.WIDE.U32 R10, R9, -0x2daee0ad, RZ ;  /* 0xd2511f53090a7825 */ /* 0x000fc800078e00ff */
[----:B------:R-:W-:Y:S02]  /*02f0*/  VIADD R5, R3, 0xa9066899 ;  /* 0xa906689903057836 */ /* 0x000fe40000000000 */
[----:B------:R-:W-:-:S03]  /*0300*/  IMAD.WIDE.U32 R6, R7, -0x2daee0ad, RZ ;  /* 0xd2511f5307067825 */ /* 0x000fc600078e00ff */
[----:B------:R-:W-:Y:S01]  /*0310*/  LOP3.LUT R8, R11, R8, R5, 0x96, !PT ;  /* 0x000000080b087212 */ /* 0x000fe200078e9605 */
[----:B------:R-:W-:Y:S02]  /*0320*/  VIADD R9, R3, 0x646e171e ;  /* 0x646e171e03097836 */ /* 0x000fe40000000000 */
[----:B------:R-:W-:-:S03]  /*0330*/  VIADD R5, R2, 0xb54cda56 ;  /* 0xb54cda5602057836 */ /* 0x000fc60000000000 */
[----:B------:R-:W-:Y:S01]  /*0340*/  LOP3.LUT R10, R7, R10, R9, 0x96, !PT ;  /* 0x0000000a070a7212 */ /* 0x000fe200078e9609 */
[----:B------:R-:W-:-:S04]  /*0350*/  IMAD.WIDE.U32 R8, R8, -0x326172a9, RZ ;  /* 0xcd9e8d5708087825 */ /* 0x000fc800078e00ff */
[----:B------:R-:W-:Y:S01]  /*0360*/  IMAD.HI.U32 R10, R10, -0x326172a9, RZ ;  /* 0xcd9e8d570a0a7827 */ /* 0x000fe200078e00ff */
[----:B------:R-:W-:-:S03]  /*0370*/  LOP3.LUT R5, R9, R4, R5, 0x96, !PT ;  /* 0x0000000409057212 */ /* 0x000fc600078e9605 */
[----:B------:R-:W-:Y:S02]  /*0380*/  VIADD R7, R2, 0x5384540f ;  /* 0x5384540f02077836 */ /* 0x000fe40000000000 */
[----:B------:R-:W-:-:S03]  /*0390*/  IMAD.WIDE.U32 R4, R5, -0x2daee0ad, RZ ;  /* 0xd2511f5305047825 */ /* 0x000fc600078e00ff */
[----:B------:R-:W-:Y:S01]  /*03a0*/  LOP3.LUT R10, R10, R8, R7, 0x96, !PT ;  /* 0x000000080a0a7212 */ /* 0x000fe200078e9607 */
[C---:B------:R-:W-:Y:S02]  /*03b0*/  VIADD R7, R3.reuse, 0xc5a3 ;  /* 0x0000c5a303077836 */ /* 0x040fe40000000000 */
[----:B------:R-:W-:Y:S02]  /*03c0*/  VIADD R3, R3, 0xdb3d7428 ;  /* 0xdb3d742803037836 */ /* 0x000fe40000000000 */
[----:B------:R-:W-:Y:S01]  /*03d0*/  IMAD.HI.U32 R10, R10, -0x2daee0ad, RZ ;  /* 0xd2511f530a0a7827 */ /* 0x000fe200078e00ff */
[----:B------:R-:W-:-:S03]  /*03e0*/  LOP3.LUT R7, R5, R6, R7, 0x96, !PT ;  /* 0x0000000605077212 */ /* 0x000fc600078e9607 */
[----:B------:R-:W-:Y:S01]  /*03f0*/  VIADD R2, R2, 0x4781 ;  /* 0x0000478102027836 */ /* 0x000fe20000000000 */
[----:B------:R-:W-:Y:S01]  /*0400*/  LOP3.LUT R3, R10, R4, R3, 0x96, !PT ;  /* 0x000000040a037212 */ /* 0x000fe200078e9603 */
[----:B------:R-:W-:-:S04]  /*0410*/  IMAD R7, R7, 0x8d57, RZ ;  /* 0x00008d5707077824 */ /* 0x000fc800078e02ff */
[----:B------:R-:W-:-:S05]  /*0420*/  IMAD.HI.U32 R3, R3, -0x326172a9, RZ ;  /* 0xcd9e8d5703037827 */ /* 0x000fca00078e00ff */
[----:B------:R-:W-:-:S04]  /*0430*/  LOP3.LUT R2, R3, R7, R2, 0x96, !PT ;  /* 0x0000000703027212 */ /* 0x000fc800078e9602 */
[----:B------:R-:W-:-:S05]  /*0440*/  LOP3.LUT R2, R2, 0xffff, RZ, 0xc0, !PT ;  /* 0x0000ffff02027812 */ /* 0x000fca00078ec0ff */
[----:B------:R0:W-:Y:S02]  /*0450*/  STS [UR4], R2 ;  /* 0x00000002ff007988 */ /* 0x0001e40008000804 */
.L_x_16:
[----:B------:R-:W-:Y:S05]  /*0460*/  BSYNC.RECONVERGENT B0 ;  /* 0x0000000000007941 */ /* 0x000fea0003800200 */
.L_x_15:
[----:B------:R-:W-:Y:S01]  /*0470*/  BAR.SYNC.DEFER_BLOCKING 0x0 ;  /* 0x0000000000007b1d */ /* 0x000fe20000010000 */
[----:B------:R-:W-:-:S05]  /*0480*/  ISETP.GE.AND P0, PT, R20, UR7, PT ;  /* 0x0000000714007c0c */ /* 0x000fca000bf06270 */
[----:B------:R-:W1:Y:S01]  /*0490*/  LDCU.64 UR8, c[0x0][0x358] ;  /* 0x00006b00ff0877ac */ /* 0x000e620008000a00 */
[----:B------:R-:W-:Y:S01]  /*04a0*/  BSSY.RECONVERGENT B0, `(.L_x_17) ;  /* 0x00001d6000007945 */ /* 0x000fe20003800200 */
[----:B------:R-:W-:Y:S02]  /*04b0*/  IMAD.MOV.U32 R31, RZ, RZ, -0x1 ;  /* 0xffffffffff1f7424 */ /* 0x000fe400078e00ff */
[----:B------:R-:W-:-:S04]  /*04c0*/  IMAD.MOV.U32 R29, RZ, RZ, -0x1 ;  /* 0xffffffffff1d7424 */ /* 0x000fc800078e00ff */
[----:B------:R-:W-:Y:S05]  /*04d0*/  @P0 BRA `(.L_x_18) ;  /* 0x0000001c00480947 */ /* 0x000fea0003800000 */
[----:B------:R-:W2:Y:S01]  /*04e0*/  LDC R15, c[0x0][0x3ac] ;  /* 0x0000eb00ff0f7b82 */ /* 0x000ea20000000800 */
[----:B------:R-:W-:Y:S01]  /*04f0*/  IMAD R30, R33, UR7, RZ ;  /* 0x00000007211e7c24 */ /* 0x000fe2000f8e02ff */
[----:B--2---:R-:W-:-:S13]  /*0500*/  ISETP.NE.AND P0, PT, R15, RZ, PT ;  /* 0x000000ff0f00720c */ /* 0x004fda0003f05270 */
[----:B------:R-:W-:Y:S05]  /*0510*/  @P0 BRA `(.L_x_19) ;  /* 0x00000000002c0947 */ /* 0x000fea0003800000 */
[----:B------:R-:W2:Y:S01]  /*0520*/  LDC.64 R4, c[0x0][0x390] ;  /* 0x0000e400ff047b82 */ /* 0x000ea20000000a00 */
[----:B------:R-:W-:Y:S01]  /*0530*/  BSSY.RECONVERGENT B1, `(.L_x_20) ;  /* 0x0000008000017945 */ /* 0x000fe20003800200 */
[----:B------:R-:W-:-:S07]  /*0540*/  IMAD.MOV.U32 R7, RZ, RZ, R20 ;  /* 0x000000ffff077224 */ /* 0x000fce00078e0014 */
.L_x_21:
[----:B------:R-:W-:Y:S02]  /*0550*/  IMAD.IADD R3, R30, 0x1, R7 ;  /* 0x000000011e037824 */ /* 0x000fe400078e0207 */
[----:B------:R-:W-:Y:S02]  /*0560*/  VIADD R7, R7, UR6 ;  /* 0x0000000607077c36 */ /* 0x000fe40008000000 */
[----:B0-2---:R-:W-:-:S03]  /*0570*/  IMAD.WIDE R2, R3, 0x4, R4 ;  /* 0x0000000403027825 */ /* 0x005fc600078e0204 */
[----:B------:R-:W-:Y:S02]  /*0580*/  ISETP.GE.AND P0, PT, R7, UR7, PT ;  /* 0x0000000707007c0c */ /* 0x000fe4000bf06270 */
[----:B-1----:R3:W-:Y:S11]  /*0590*/  STG.E desc[UR8][R2.64], RZ ;  /* 0x000000ff02007986 */ /* 0x0027f6000c101908 */
[----:B---3--:R-:W-:Y:S05]  /*05a0*/  @!P0 BRA `(.L_x_21) ;  /* 0xfffffffc00e88947 */ /* 0x008fea000383ffff */
[----:B------:R-:W-:Y:S05]  /*05b0*/  BSYNC.RECONVERGENT B1 ;  /* 0x0000000000017941 */ /* 0x000fea0003800200 */
.L_x_20:
[----:B------:R-:W-:Y:S05]  /*05c0*/  BRA `(.L_x_18) ;  /* 0x0000001c000c7947 */ /* 0x000fea0003800000 */
.L_x_19:
[----:B------:R-:W2:Y:S01]  /*05d0*/  S2UR UR5, SR_CgaCtaId ;  /* 0x00000000000579c3 */ /* 0x000ea20000008800 */
[----:B------:R-:W-:Y:S01]  /*05e0*/  UMOV UR4, 0x400 ;  /* 0x0000040000047882 */ /* 0x000fe20000000000 */
[----:B------:R-:W-:Y:S01]  /*05f0*/  IMAD R15, R15, R15, RZ ;  /* 0x0000000f0f0f7224 */ /* 0x000fe200078e02ff */
[----:B------:R-:W3:Y:S01]  /*0600*/  LDCU.64 UR10, c[0x0][0x3a0] ;  /* 0x00007400ff0a77ac */ /* 0x000ee20008000a00 */
[----:B------:R-:W-:Y:S02]  /*0610*/  IMAD.MOV.U32 R21, RZ, RZ, RZ ;  /* 0x000000ffff157224 */ /* 0x000fe400078e00ff */
[C---:B------:R-:W-:Y:S01]  /*0620*/  VIADD R12, R15.reuse, 0x1f ;  /* 0x0000001f0f0c7836 */ /* 0x040fe20000000000 */
[----:B------:R-:W-:Y:S01]  /*0630*/  LEA.HI R0, R15, R15, RZ, 0x1b ;  /* 0x0000000f0f007211 */ /* 0x000fe200078fd8ff */
[----:B0-----:R-:W-:Y:S01]  /*0640*/  IMAD.WIDE.U32 R2, R33, UR6, R20 ;  /* 0x0000000621027c25 */ /* 0x001fe2000f8e0014 */
[----:B------:R-:W0:Y:S01]  /*0650*/  LDC.64 R16, c[0x0][0x380] ;  /* 0x0000e000ff107b82 */ /* 0x000e220000000a00 */
[----:B------:R-:W-:-:S02]  /*0660*/  VIMNMX.U32 R11, PT, PT, R15, 0x1, !PT ;  /* 0x000000010f0b7848 */ /* 0x000fc40007fe0000 */
[----:B------:R-:W-:Y:S02]  /*0670*/  VIADD R5, R0, 0x2 ;  /* 0x0000000200057836 */ /* 0x000fe40000000000 */
[----:B------:R-:W-:Y:S02]  /*0680*/  IMAD.MOV.U32 R31, RZ, RZ, -0x1 ;  /* 0xffffffffff1f7424 */ /* 0x000fe400078e00ff */
[-C--:B------:R-:W-:Y:S02]  /*0690*/  IMAD R7, R3, R5.reuse, RZ ;  /* 0x0000000503077224 */ /* 0x080fe400078e02ff */
[----:B------:R-:W-:-:S04]  /*06a0*/  IMAD.WIDE.U32 R2, R2, R5, RZ ;  /* 0x0000000502027225 */ /* 0x000fc800078e00ff */
[----:B------:R-:W-:Y:S01]  /*06b0*/  IMAD.IADD R3, R3, 0x1, R7 ;  /* 0x0000000103037824 */ /* 0x000fe200078e0207 */
[----:B--2---:R-:W-:Y:S01]  /*06c0*/  ULEA UR4, UR5, UR4, 0x18 ;  /* 0x0000000405047291 */ /* 0x004fe2000f8ec0ff */
[----:B------:R-:W-:-:S03]  /*06d0*/  IMAD.SHL.U32 R4, R2, 0x4, RZ ;  /* 0x0000000402047824 */ /* 0x000fc600078e00ff */
[----:B------:R-:W-:Y:S01]  /*06e0*/  SHF.L.U64.HI R5, R2, 0x2, R3 ;  /* 0x0000000202057819 */ /* 0x000fe20000010203 */
[----:B------:R-:W-:Y:S01]  /*06f0*/  IMAD R7, R30, R15, RZ ;  /* 0x0000000f1e077224 */ /* 0x000fe200078e02ff */
[----:B---3--:R-:W-:Y:S01]  /*0700*/  IADD3 R18, P0, PT, R4, UR10, RZ ;  /* 0x0000000a04127c10 */ /* 0x008fe2000ff1e0ff */
[----:B------:R-:W-:Y:S02]  /*0710*/  IMAD.MOV.U32 R29, RZ, RZ, -0x1 ;  /* 0xffffffffff1d7424 */ /* 0x000fe400078e00ff */
[----:B------:R-:W2:Y:S01]  /*0720*/  LDS R28, [UR4] ;  /* 0x00000004ff1c7984 */ /* 0x000ea20008000800 */
[----:B------:R-:W-:Y:S01]  /*0730*/  IMAD.WIDE.U32 R2, R15, 0x4, R4 ;  /* 0x000000040f027825 */ /* 0x000fe200078e0004 */
[----:B------:R-:W-:-:S03]  /*0740*/  IADD3.X R19, PT, PT, R5, UR11, RZ, P0, !PT ;  /* 0x0000000b05137c10 */ /* 0x000fc600087fe4ff */
[----:B0-----:R-:W-:Y:S01]  /*0750*/  IMAD.WIDE R16, R7, 0x4, R16 ;  /* 0x0000000407107825 */ /* 0x001fe200078e0210 */
[----:B------:R-:W-:-:S03]  /*0760*/  IADD3 R27, P1, PT, R2, UR10, RZ ;  /* 0x0000000a021b7c10 */ /* 0x000fc6000ff3e0ff */
[----:B------:R-:W-:Y:S01]  /*0770*/  IMAD.MOV.U32 R13, RZ, RZ, R20 ;  /* 0x000000ffff0d7224 */ /* 0x000fe200078e0014 */
[----:B------:R-:W-:Y:S01]  /*0780*/  IADD3 R27, P2, PT, R27, 0x20, RZ ;  /* 0x000000201b1b7810 */ /* 0x000fe20007f5e0ff */
[----:B------:R-:W-:-:S03]  /*0790*/  IMAD.WIDE.U32 R14, R15, 0x4, R18 ;  /* 0x000000040f0e7825 */ /* 0x000fc600078e0012 */
[----:B------:R-:W-:-:S09]  /*07a0*/  IADD3.X R26, PT, PT, RZ, UR11, R3, P2, P1 ;  /* 0x0000000bff1a7c10 */ /* 0x000fd200097e2403 */
.L_x_52:
[----:B------:R-:W-:Y:S01]  /*07b0*/  ISETP.GE.U32.AND P0, PT, R12, 0x200, PT ;  /* 0x000002000c00780c */ /* 0x000fe20003f06070 */
[----:B------:R-:W-:-:S12]  /*07c0*/  IMAD.MOV.U32 R5, RZ, RZ, RZ ;  /* 0x000000ffff057224 */ /* 0x000fd800078e00ff */
[----:B0-----:R-:W-:Y:S05]  /*07d0*/  @!P0 BRA `(.L_x_22) ;  /* 0x0000000000788947 */ /* 0x001fea0003800000 */
[----:B------:R-:W-:Y:S01]  /*07e0*/  SHF.R.U32.HI R0, RZ, 0x5, R12 ;  /* 0x00000005ff007819 */ /* 0x000fe2000001160c */
[----:B------:R-:W-:Y:S02]  /*07f0*/  IMAD.MOV.U32 R4, RZ, RZ, R27 ;  /* 0x000000ffff047224 */ /* 0x000fe400078e001b */
[----:B------:R-:W-:Y:S01]  /*0800*/  IMAD.MOV.U32 R5, RZ, RZ, R26 ;  /* 0x000000ffff057224 */ /* 0x000fe200078e001a */
[----:B------:R-:W-:-:S04]  /*0810*/  VIMNMX.U32 R0, PT, PT, R0, 0x1, !PT ;  /* 0x0000000100007848 */ /* 0x000fc80007fe0000 */
[----:B------:R-:W-:-:S05]  /*0820*/  LOP3.LUT R6, R0, 0x7fffff0, RZ, 0xc0, !PT ;  /* 0x07fffff000067812 */ /* 0x000fca00078ec0ff */
[----:B------:R-:W-:-:S07]  /*0830*/  IMAD.MOV R0, RZ, RZ, -R6 ;  /* 0x000000ffff007224 */ /* 0x000fce00078e0a06 */
.L_x_23:
[----:B0-----:R-:W-:Y:S02]  /*0840*/  IMAD.MOV.U32 R2, RZ, RZ, R4 ;  /* 0x000000ffff027224 */ /* 0x001fe400078e0004 */
[----:B------:R-:W-:Y:S02]  /*0850*/  IMAD.MOV.U32 R3, RZ, RZ, R5 ;  /* 0x000000ffff037224 */ /* 0x000fe400078e0005 */
[----:B------:R-:W-:Y:S01]  /*0860*/  VIADD R0, R0, 0x10 ;  /* 0x0000001000007836 */ /* 0x000fe20000000000 */
[----:B------:R-:W-:Y:S02]  /*0870*/  IADD3 R4, P1, PT, R2, 0x40, RZ ;  /* 0x0000004002047810 */ /* 0x000fe40007f3e0ff */
[----:B-1----:R0:W-:Y:S02]  /*0880*/  STG.E desc[UR8][R2.64+-0x20], RZ ;  /* 0xffffe0ff02007986 */ /* 0x0021e4000c101908 */
[----:B------:R-:W-:Y:S01]  /*0890*/  ISETP.NE.AND P0, PT, R0, RZ, PT ;  /* 0x000000ff0000720c */ /* 0x000fe20003f05270 */
[----:B------:R-:W-:Y:S01]  /*08a0*/  IMAD.X R5, RZ, RZ, R3, P1 ;  /* 0x000000ffff057224 */ /* 0x000fe200008e0603 */
[----:B------:R0:W-:Y:S04]  /*08b0*/  STG.E desc[UR8][R2.64+-0x1c], RZ ;  /* 0xffffe4ff02007986 */ /* 0x0001e8000c101908 */
        /* <DEDUP_REMOVED lines=13> */
[----:B------:R0:W-:Y:S01]  /*0990*/  STG.E desc[UR8][R2.64+0x1c], RZ ;  /* 0x00001cff02007986 */ /* 0x0001e2000c101908 */
[----:B------:R-:W-:Y:S05]  /*09a0*/  @P0 BRA `(.L_x_23) ;  /* 0xfffffffc00a40947 */ /* 0x000fea000383ffff */
[----:B------:R-:W-:-:S07]  /*09b0*/  IMAD.MOV.U32 R5, RZ, RZ, R6 ;  /* 0x000000ffff057224 */ /* 0x000fce00078e0006 */
.L_x_22:
[----:B------:R-:W-:-:S04]  /*09c0*/  SHF.R.U32.HI R0, RZ, 0x5, R12 ;  /* 0x00000005ff007819 */ /* 0x000fc8000001160c */
[----:B------:R-:W-:-:S04]  /*09d0*/  VIMNMX.U32 R4, PT, PT, R0, 0x1, !PT ;  /* 0x0000000100047848 */ /* 0x000fc80007fe0000 */
[----:B------:R-:W-:-:S04]  /*09e0*/  LOP3.LUT R0, R4, 0xf, RZ, 0xc0, !PT ;  /* 0x0000000f04007812 */ /* 0x000fc800078ec0ff */
[----:B------:R-:W-:-:S13]  /*09f0*/  ISETP.NE.AND P0, PT, R0, RZ, PT ;  /* 0x000000ff0000720c */ /* 0x000fda0003f05270 */
[----:B------:R-:W-:Y:S05]  /*0a00*/  @!P0 BRA `(.L_x_24) ;  /* 0x0000000000888947 */ /* 0x000fea0003800000 */
[----:B------:R-:W-:Y:S01]  /*0a10*/  VIADD R0, R0, 0xffffffff ;  /* 0xffffffff00007836 */ /* 0x000fe20000000000 */
[----:B------:R-:W-:-:S04]  /*0a20*/  LOP3.LUT R6, R4, 0x7, RZ, 0xc0, !PT ;  /* 0x0000000704067812 */ /* 0x000fc800078ec0ff */
[----:B------:R-:W-:Y:S02]  /*0a30*/  ISETP.GE.U32.AND P0, PT, R0, 0x7, PT ;  /* 0x000000070000780c */ /* 0x000fe40003f06070 */
[----:B------:R-:W-:-:S11]  /*0a40*/  ISETP.NE.AND P1, PT, R6, RZ, PT ;  /* 0x000000ff0600720c */ /* 0x000fd60003f25270 */
[----:B------:R-:W-:Y:S05]  /*0a50*/  @!P0 BRA `(.L_x_25) ;  /* 0x0000000000288947 */ /* 0x000fea0003800000 */
[----:B0-----:R-:W-:-:S04]  /*0a60*/  IMAD.WIDE.U32 R2, R5, 0x4, R14 ;  /* 0x0000000405027825 */ /* 0x001fc800078e000e */
[----:B------:R-:W-:Y:S01]  /*0a70*/  VIADD R5, R5, 0x8 ;  /* 0x0000000805057836 */ /* 0x000fe20000000000 */
[----:B-1----:R3:W-:Y:S04]  /*0a80*/  STG.E desc[UR8][R2.64], RZ ;  /* 0x000000ff02007986 */ /* 0x0027e8000c101908 */
[----:B------:R3:W-:Y:S04]  /*0a90*/  STG.E desc[UR8][R2.64+0x4], RZ ;  /* 0x000004ff02007986 */ /* 0x0007e8000c101908 */
[----:B------:R3:W-:Y:S04]  /*0aa0*/  STG.E desc[UR8][R2.64+0x8], RZ ;  /* 0x000008ff02007986 */ /* 0x0007e8000c101908 */
[----:B------:R3:W-:Y:S04]  /*0ab0*/  STG.E desc[UR8][R2.64+0xc], RZ ;  /* 0x00000cff02007986 */ /* 0x0007e8000c101908 */
[----:B------:R3:W-:Y:S04]  /*0ac0*/  STG.E desc[UR8][R2.64+0x10], RZ ;  /* 0x000010ff02007986 */ /* 0x0007e8000c101908 */
[----:B------:R3:W-:Y:S04]  /*0ad0*/  STG.E desc[UR8][R2.64+0x14], RZ ;  /* 0x000014ff02007986 */ /* 0x0007e8000c101908 */
[----:B------:R3:W-:Y:S04]  /*0ae0*/  STG.E desc[UR8][R2.64+0x18], RZ ;  /* 0x000018ff02007986 */ /* 0x0007e8000c101908 */
[----:B------:R3:W-:Y:S02]  /*0af0*/  STG.E desc[UR8][R2.64+0x1c], RZ ;  /* 0x00001cff02007986 */ /* 0x0007e4000c101908 */
.L_x_25:
[----:B------:R-:W-:Y:S05]  /*0b00*/  @!P1 BRA `(.L_x_24) ;  /* 0x0000000000489947 */ /* 0x000fea0003800000 */
[----:B------:R-:W-:Y:S01]  /*0b10*/  VIADD R0, R6, 0xffffffff ;  /* 0xffffffff06007836 */ /* 0x000fe20000000000 */
[----:B------:R-:W-:-:S04]  /*0b20*/  LOP3.LUT R4, R4, 0x3, RZ, 0xc0, !PT ;  /* 0x0000000304047812 */ /* 0x000fc800078ec0ff */
[----:B------:R-:W-:Y:S02]  /*0b30*/  ISETP.GE.U32.AND P0, PT, R0, 0x3, PT ;  /* 0x000000030000780c */ /* 0x000fe40003f06070 */
[----:B------:R-:W-:-:S11]  /*0b40*/  ISETP.NE.AND P1, PT, R4, RZ, PT ;  /* 0x000000ff0400720c */ /* 0x000fd60003f25270 */
[----:B0--3--:R-:W-:-:S04]  /*0b50*/  @P0 IMAD.WIDE.U32 R2, R5, 0x4, R14 ;  /* 0x0000000405020825 */ /* 0x009fc800078e000e */
[----:B------:R-:W-:Y:S01]  /*0b60*/  @P0 VIADD R5, R5, 0x4 ;  /* 0x0000000405050836 */ /* 0x000fe20000000000 */
[----:B-1----:R4:W-:Y:S04]  /*0b70*/  @P0 STG.E desc[UR8][R2.64], RZ ;  /* 0x000000ff02000986 */ /* 0x0029e8000c101908 */
[----:B------:R4:W-:Y:S04]  /*0b80*/  @P0 STG.E desc[UR8][R2.64+0x4], RZ ;  /* 0x000004ff02000986 */ /* 0x0009e8000c101908 */
[----:B------:R4:W-:Y:S04]  /*0b90*/  @P0 STG.E desc[UR8][R2.64+0x8], RZ ;  /* 0x000008ff02000986 */ /* 0x0009e8000c101908 */
[----:B------:R4:W-:Y:S01]  /*0ba0*/  @P0 STG.E desc[UR8][R2.64+0xc], RZ ;  /* 0x00000cff02000986 */ /* 0x0009e2000c101908 */
[----:B------:R-:W-:Y:S05]  /*0bb0*/  @!P1 BRA `(.L_x_24) ;  /* 0x00000000001c9947 */ /* 0x000fea0003800000 */
[----:B----4-:R-:W-:Y:S01]  /*0bc0*/  IMAD.WIDE.U32 R2, R5, 0x4, R14 ;  /* 0x0000000405027825 */ /* 0x010fe200078e000e */
[----:B------:R-:W-:-:S04]  /*0bd0*/  ISETP.NE.AND P0, PT, R4, 0x1, PT ;  /* 0x000000010400780c */ /* 0x000fc80003f05270 */
[----:B------:R0:W-:Y:S09]  /*0be0*/  STG.E desc[UR8][R2.64], RZ ;  /* 0x000000ff02007986 */ /* 0x0001f2000c101908 */
[----:B------:R-:W-:Y:S05]  /*0bf0*/  @!P0 BRA `(.L_x_24) ;  /* 0x00000000000c8947 */ /* 0x000fea0003800000 */
[----:B------:R-:W-:Y:S01]  /*0c00*/  ISETP.NE.AND P0, PT, R4, 0x2, PT ;  /* 0x000000020400780c */ /* 0x000fe20003f05270 */
[----:B------:R1:W-:-:S12]  /*0c10*/  STG.E desc[UR8][R2.64+0x4], RZ ;  /* 0x000004ff02007986 */ /* 0x0003d8000c101908 */
[----:B------:R1:W-:Y:S02]  /*0c20*/  @P0 STG.E desc[UR8][R2.64+0x8], RZ ;  /* 0x000008ff02000986 */ /* 0x0003e4000c101908 */
.L_x_24:
[----:B------:R-:W-:Y:S04]  /*0c30*/  BSSY.RECONVERGENT B4, `(.L_x_26) ;  /* 0x0000158000047945 */ /* 0x000fe80003800200 */
[----:B------:R-:W-:Y:S01]  /*0c40*/  BSSY.RELIABLE B3, `(.L_x_27) ;  /* 0x0000145000037945 */ /* 0x000fe20003800100 */
[----:B------:R-:W-:-:S07]  /*0c50*/  IMAD.MOV.U32 R10, RZ, RZ, RZ ;  /* 0x000000ffff0a7224 */ /* 0x000fce00078e00ff */
.L_x_50:
[----:B------:R-:W0:Y:S02]  /*0c60*/  LDCU UR4, c[0x0][0x3a8] ;  /* 0x00007500ff0477ac */ /* 0x000e240008000800 */
[----:B01-34-:R-:W-:-:S04]  /*0c70*/  IMAD R3, R10, UR4, R13 ;  /* 0x000000040a037c24 */ /* 0x01bfc8000f8e020d */
[----:B------:R-:W-:-:S06]  /*0c80*/  IMAD.WIDE R2, R3, 0x4, R16 ;  /* 0x0000000403027825 */ /* 0x000fcc00078e0210 */
[----:B------:R-:W3:Y:S01]  /*0c90*/  LDG.E R2, desc[UR8][R2.64] ;  /* 0x0000000802027981 */ /* 0x000ee2000c1e1900 */
[----:B------:R-:W-:Y:S01]  /*0ca0*/  BSSY.RELIABLE B2, `(.L_x_28) ;  /* 0x000013b000027945 */ /* 0x000fe20003800100 */
[----:B---3--:R-:W-:-:S13]  /*0cb0*/  FSETP.GT.AND P0, PT, R2, 0.5, PT ;  /* 0x3f0000000200780b */ /* 0x008fda0003f04000 */
[----:B------:R-:W-:Y:S05]  /*0cc0*/  @!P0 BRA `(.L_x_29) ;  /* 0x0000001000e08947 */ /* 0x000fea0003800000 */
[----:B------:R-:W-:-:S05]  /*0cd0*/  SHF.R.U32.HI R3, RZ, 0x5, R10 ;  /* 0x00000005ff037819 */ /* 0x000fca000001160a */
[----:B------:R-:W-:-:S05]  /*0ce0*/  IMAD.WIDE.U32 R2, R3, 0x4, R14 ;  /* 0x0000000403027825 */ /* 0x000fca00078e000e */
[----:B------:R-:W3:Y:S01]  /*0cf0*/  LDG.E R0, desc[UR8][R2.64] ;  /* 0x0000000802007981 */ /* 0x000ee2000c1e1900 */
[----:B------:R-:W-:-:S05]  /*0d00*/  IMAD.MOV.U32 R5, RZ, RZ, 0x1 ;  /* 0x00000001ff057424 */ /* 0x000fca00078e00ff */
[----:B------:R-:W-:-:S04]  /*0d10*/  SHF.L.W.U32 R23, R5, R10, RZ ;  /* 0x0000000a05177219 */ /* 0x000fc80000000eff */
[----:B---3--:R-:W-:-:S13]  /*0d20*/  LOP3.LUT P0, RZ, R0, R23, RZ, 0xc0, !PT ;  /* 0x0000001700ff7212 */ /* 0x008fda000780c0ff */
[----:B------:R-:W-:Y:S05]  /*0d30*/  @P0 BRA `(.L_x_29) ;  /* 0x0000001000c40947 */ /* 0x000fea0003800000 */
[----:B------:R0:W-:Y:S01]  /*0d40*/  STG.E desc[UR8][R18.64], R10 ;  /* 0x0000000a12007986 */ /* 0x0001e2000c101908 */
[----:B------:R-:W1:Y:S03]  /*0d50*/  LDC R7, c[0x0][0x3ac] ;  /* 0x0000eb00ff077b82 */ /* 0x000e660000000800 */
[----:B------:R-:W3:Y:S01]  /*0d60*/  LDG.E R0, desc[UR8][R2.64] ;  /* 0x0000000802007981 */ /* 0x000ee2000c1e1900 */
[----:B------:R-:W-:Y:S01]  /*0d70*/  BSSY.RECONVERGENT B1, `(.L_x_30) ;  /* 0x0000128000017945 */ /* 0x000fe20003800200 */
[----:B-1----:R-:W-:Y:S02]  /*0d80*/  IABS R9, R7 ;  /* 0x0000000700097213 */ /* 0x002fe40000000000 */
[----:B------:R-:W-:Y:S02]  /*0d90*/  ISETP.GT.AND P4, PT, R7, -0x1, PT ;  /* 0xffffffff0700780c */ /* 0x000fe40003f84270 */
[----:B------:R-:W1:Y:S08]  /*0da0*/  I2F.RP R6, R9 ;  /* 0x0000000900067306 */ /* 0x000e700000209400 */
[----:B-1----:R-:W1:Y:S02]  /*0db0*/  MUFU.RCP R6, R6 ;  /* 0x0000000600067308 */ /* 0x002e640000001000 */
[----:B-1----:R-:W-:-:S02]  /*0dc0*/  VIADD R4, R6, 0xffffffe ;  /* 0x0ffffffe06047836 */ /* 0x002fc40000000000 */
[----:B------:R-:W-:-:S04]  /*0dd0*/  IMAD.MOV.U32 R6, RZ, RZ, 0x1 ;  /* 0x00000001ff067424 */ /* 0x000fc800078e00ff */
[----:B------:R1:W4:Y:S02]  /*0de0*/  F2I.FTZ.U32.TRUNC.NTZ R5, R4 ;  /* 0x0000000400057305 */ /* 0x000324000021f000 */
[----:B-1----:R-:W-:Y:S01]  /*0df0*/  IMAD.MOV.U32 R4, RZ, RZ, RZ ;  /* 0x000000ffff047224 */ /* 0x002fe200078e00ff */
[----:B---3--:R-:W-:Y:S01]  /*0e00*/  LOP3.LUT R23, R0, R23, RZ, 0xfc, !PT ;  /* 0x0000001700177212 */ /* 0x008fe200078efcff */
[----:B----4-:R-:W-:-:S04]  /*0e10*/  IMAD.MOV R0, RZ, RZ, -R5 ;  /* 0x000000ffff007224 */ /* 0x010fc800078e0a05 */
[----:B------:R0:W-:Y:S01]  /*0e20*/  STG.E desc[UR8][R2.64], R23 ;  /* 0x0000001702007986 */ /* 0x0001e2000c101908 */
[----:B------:R-:W-:-:S04]  /*0e30*/  IMAD R7, R0, R9, RZ ;  /* 0x0000000900077224 */ /* 0x000fc800078e02ff */
[----:B------:R-:W-:-:S04]  /*0e40*/  IMAD.HI.U32 R8, R5, R7, R4 ;  /* 0x0000000705087227 */ /* 0x000fc800078e0004 */
[----:B------:R-:W-:-:S07]  /*0e50*/  IMAD.MOV.U32 R7, RZ, RZ, 0x1 ;  /* 0x00000001ff077424 */ /* 0x000fce00078e00ff */
.L_x_48:
[----:B------:R-:W-:Y:S01]  /*0e60*/  IMAD.MOV.U32 R0, RZ, RZ, R7 ;  /* 0x000000ffff007224 */ /* 0x000fe200078e0007 */
[----:B------:R-:W1:Y:S01]  /*0e70*/  LDC R5, c[0x0][0x3ac] ;  /* 0x0000eb00ff057b82 */ /* 0x000e620000000800 */
[----:B------:R-:W-:-:S04]  /*0e80*/  VIADD R7, R7, 0xffffffff ;  /* 0xffffffff07077836 */ /* 0x000fc80000000000 */
[----:B------:R-:W-:-:S05]  /*0e90*/  IMAD.WIDE.U32 R24, R7, 0x4, R18 ;  /* 0x0000000407187825 */ /* 0x000fca00078e0012 */
[----:B0-----:R-:W3:Y:S01]  /*0ea0*/  LDG.E R2, desc[UR8][R24.64] ;  /* 0x0000000818027981 */ /* 0x001ee2000c1e1900 */
[----:B------:R-:W-:Y:S01]  /*0eb0*/  BSSY.RELIABLE B5, `(.L_x_31) ;  /* 0x0000032000057945 */ /* 0x000fe20003800100 */
[----:B-1----:R-:W-:Y:S02]  /*0ec0*/  IABS R23, R5 ;  /* 0x0000000500177213 */ /* 0x002fe40000000000 */
[----:B---3--:R-:W-:-:S05]  /*0ed0*/  IABS R3, R2 ;  /* 0x0000000200037213 */ /* 0x008fca0000000000 */
[----:B------:R-:W-:-:S04]  /*0ee0*/  IMAD.HI.U32 R4, R8, R3, RZ ;  /* 0x0000000308047227 */ /* 0x000fc800078e00ff */
[----:B------:R-:W-:-:S04]  /*0ef0*/  IMAD.MOV R22, RZ, RZ, -R4 ;  /* 0x000000ffff167224 */ /* 0x000fc800078e0a04 */
[----:B------:R-:W-:Y:S01]  /*0f00*/  IMAD R22, R23, R22, R3 ;  /* 0x0000001617167224 */ /* 0x000fe200078e0203 */
[----:B------:R-:W-:-:S04]  /*0f10*/  LOP3.LUT R3, R2, R5, RZ, 0x3c, !PT ;  /* 0x0000000502037212 */ /* 0x000fc800078e3cff */
[----:B------:R-:W-:Y:S02]  /*0f20*/  ISETP.GT.U32.AND P1, PT, R9, R22, PT ;  /* 0x000000160900720c */ /* 0x000fe40003f24070 */
[----:B------:R-:W-:-:S11]  /*0f30*/  ISETP.GE.AND P2, PT, R3, RZ, PT ;  /* 0x000000ff0300720c */ /* 0x000fd60003f46270 */
[----:B------:R-:W-:Y:S02]  /*0f40*/  @!P1 IMAD.IADD R22, R22, 0x1, -R23 ;  /* 0x0000000116169824 */ /* 0x000fe400078e0a17 */
[----:B------:R-:W-:Y:S01]  /*0f50*/  @!P1 VIADD R4, R4, 0x1 ;  /* 0x0000000104049836 */ /* 0x000fe20000000000 */
[----:B------:R-:W-:Y:S02]  /*0f60*/  ISETP.NE.AND P1, PT, R5, RZ, PT ;  /* 0x000000ff0500720c */ /* 0x000fe40003f25270 */
[----:B------:R-:W-:-:S13]  /*0f70*/  ISETP.GE.U32.AND P0, PT, R22, R9, PT ;  /* 0x000000091600720c */ /* 0x000fda0003f06070 */
[----:B------:R-:W-:-:S04]  /*0f80*/  @P0 VIADD R4, R4, 0x1 ;  /* 0x0000000104040836 */ /* 0x000fc80000000000 */
[----:B------:R-:W-:Y:S01]  /*0f90*/  @!P2 IMAD.MOV R4, RZ, RZ, -R4 ;  /* 0x000000ffff04a224 */ /* 0x000fe200078e0a04 */
[----:B------:R-:W-:-:S04]  /*0fa0*/  @!P1 LOP3.LUT R4, RZ, R5, RZ, 0x33, !PT ;  /* 0x00000005ff049212 */ /* 0x000fc800078e33ff */
[C---:B------:R-:W-:Y:S01]  /*0fb0*/  ISETP.GT.AND P2, PT, R4.reuse, R5, PT ;  /* 0x000000050400720c */ /* 0x040fe20003f44270 */
[----:B------:R-:W-:Y:S02]  /*0fc0*/  IMAD.MOV R3, RZ, RZ, -R4 ;  /* 0x000000ffff037224 */ /* 0x000fe400078e0a04 */
[C---:B------:R-:W-:Y:S01]  /*0fd0*/  VIADD R32, R4.reuse, 0xffffffff ;  /* 0xffffffff04207836 */ /* 0x040fe20000000000 */
[----:B------:R-:W-:Y:S01]  /*0fe0*/  ISETP.GT.AND P2, PT, R4, RZ, !P2 ;  /* 0x000000ff0400720c */ /* 0x000fe20005744270 */
[----:B------:R-:W-:-:S05]  /*0ff0*/  IMAD R3, R5, R3, R2 ;  /* 0x0000000305037224 */ /* 0x000fca00078e0202 */
[----:B------:R-:W-:-:S04]  /*1000*/  ISETP.GT.AND P0, PT, R3, RZ, P4 ;  /* 0x000000ff0300720c */ /* 0x000fc80002704270 */
[----:B------:R-:W-:-:S13]  /*1010*/  PLOP3.LUT P1, PT, P0, P2, PT, 0x80, 0x8 ;  /* 0x000000000008781c */ /* 0x000fda0000725070 */
[----:B------:R-:W-:Y:S05]  /*1020*/  @!P1 BRA `(.L_x_32) ;  /* 0x0000000000689947 */ /* 0x000fea0003800000 */
[----:B------:R-:W-:-:S04]  /*1030*/  IMAD R2, R32, R5, R3 ;  /* 0x0000000520027224 */ /* 0x000fc800078e0203 */
[----:B------:R-:W-:-:S05]  /*1040*/  VIADD R2, R2, 0xffffffff ;  /* 0xffffffff02027836 */ /* 0x000fca0000000000 */
[----:B------:R-:W-:-:S04]  /*1050*/  SHF.R.S32.HI R23, RZ, 0x1f, R2 ;  /* 0x0000001fff177819 */ /* 0x000fc80000011402 */
[----:B------:R-:W-:-:S04]  /*1060*/  LEA.HI R23, R23, R2, RZ, 0x5 ;  /* 0x0000000217177211 */ /* 0x000fc800078f28ff */
[----:B------:R-:W-:-:S05]  /*1070*/  SHF.R.S32.HI R23, RZ, 0x5, R23 ;  /* 0x00000005ff177819 */ /* 0x000fca0000011417 */
[----:B------:R-:W-:-:S05]  /*1080*/  IMAD.WIDE R22, R23, 0x4, R14 ;  /* 0x0000000417167825 */ /* 0x000fca00078e020e */
[----:B------:R-:W3:Y:S01]  /*1090*/  LDG.E R37, desc[UR8][R22.64] ;  /* 0x0000000816257981 */ /* 0x000ee2000c1e1900 */
[----:B------:R-:W-:-:S05]  /*10a0*/  IMAD.MOV.U32 R35, RZ, RZ, 0x1 ;  /* 0x00000001ff237424 */ /* 0x000fca00078e00ff */
[----:B------:R-:W-:-:S04]  /*10b0*/  SHF.L.W.U32 R34, R35, R2, RZ ;  /* 0x0000000223227219 */ /* 0x000fc80000000eff */
[----:B---3--:R-:W-:-:S13]  /*10c0*/  LOP3.LUT P1, RZ, R37, R34, RZ, 0xc0, !PT ;  /* 0x0000002225ff7212 */ /* 0x008fda000782c0ff */
[----:B------:R-:W-:Y:S05]  /*10d0*/  @P1 BRA `(.L_x_32) ;  /* 0x00000000003c1947 */ /* 0x000fea0003800000 */
[----:B------:R-:W0:Y:S01]  /*10e0*/  LDCU UR4, c[0x0][0x3a8] ;  /* 0x00007500ff0477ac */ /* 0x000e220008000800 */
[----:B------:R-:W-:-:S05]  /*10f0*/  LOP3.LUT R37, R37, R34, RZ, 0xfc, !PT ;  /* 0x0000002225257212 */ /* 0x000fca00078efcff */
[----:B------:R1:W-:Y:S01]  /*1100*/  STG.E desc[UR8][R22.64], R37 ;  /* 0x0000002516007986 */ /* 0x0003e2000c101908 */
[----:B0-----:R-:W-:-:S04]  /*1110*/  IMAD R35, R2, UR4, R13 ;  /* 0x0000000402237c24 */ /* 0x001fc8000f8e020d */
[----:B------:R-:W-:-:S06]  /*1120*/  IMAD.WIDE R34, R35, 0x4, R16 ;  /* 0x0000000423227825 */ /* 0x000fcc00078e0210 */
[----:B------:R-:W3:Y:S02]  /*1130*/  LDG.E R34, desc[UR8][R34.64] ;  /* 0x0000000822227981 */ /* 0x000ee4000c1e1900 */
[----:B---3--:R-:W-:-:S13]  /*1140*/  FSETP.GT.AND P1, PT, R34, 0.5, PT ;  /* 0x3f0000002200780b */ /* 0x008fda0003f24000 */
[----:B-1----:R-:W-:Y:S05]  /*1150*/  @!P1 BRA `(.L_x_32) ;  /* 0x00000000001c9947 */ /* 0x002fea0003800000 */
[----:B------:R-:W0:Y:S01]  /*1160*/  LDCU UR4, c[0x0][0x388] ;  /* 0x00007100ff0477ac */ /* 0x000e220008000800 */
[----:B------:R-:W-:Y:S01]  /*1170*/  VIADD R6, R6, 0x1 ;  /* 0x0000000106067836 */ /* 0x000fe20000000000 */
[----:B------:R1:W-:Y:S04]  /*1180*/  STG.E desc[UR8][R24.64], R2 ;  /* 0x0000000218007986 */ /* 0x0003e8000c101908 */
[----:B0-----:R-:W-:-:S13]  /*1190*/  ISETP.GE.AND P1, PT, R6, UR4, PT ;  /* 0x0000000406007c0c */ /* 0x001fda000bf26270 */
[----:B------:R-:W-:Y:S05]  /*11a0*/  @P1 BREAK.RELIABLE B5 ;  /* 0x0000000000051942 */ /* 0x000fea0003800100 */
[----:B-1----:R-:W-:Y:S05]  /*11b0*/  @P1 BRA `(.L_x_33) ;  /* 0x0000000c008c1947 */ /* 0x002fea0003800000 */
[----:B------:R-:W-:-:S07]  /*11c0*/  IMAD.MOV.U32 R7, RZ, RZ, R0 ;  /* 0x000000ffff077224 */ /* 0x000fce00078e0000 */
.L_x_32:
[----:B------:R-:W-:Y:S05]  /*11d0*/  BSYNC.RELIABLE B5 ;  /* 0x0000000000057941 */ /* 0x000fea0003800100 */
.L_x_31:
[----:B------:R-:W-:Y:S01]  /*11e0*/  LOP3.LUT R2, R3, R5, RZ, 0xfc, !PT ;  /* 0x0000000503027212 */ /* 0x000fe200078efcff */
[----:B------:R-:W-:Y:S03]  /*11f0*/  BSSY.RELIABLE B5, `(.L_x_34) ;  /* 0x000001d000057945 */ /* 0x000fe60003800100 */
[----:B------:R-:W-:-:S13]  /*1200*/  ISETP.LT.OR P1, PT, R2, RZ, !P2 ;  /* 0x000000ff0200720c */ /* 0x000fda0005721670 */
[----:B------:R-:W-:Y:S05]  /*1210*/  @P1 BRA `(.L_x_35) ;  /* 0x0000000000681947 */ /* 0x000fea0003800000 */
[----:B------:R-:W-:-:S05]  /*1220*/  IMAD R0, R32, R5, R3 ;  /* 0x0000000520007224 */ /* 0x000fca00078e0203 */
        /* <DEDUP_REMOVED lines=18> */
[----:B------:R-:W-:-:S04]  /*1350*/  IMAD.WIDE.U32 R22, R7, 0x4, R18 ;  /* 0x0000000407167825 */ /* 0x000fc800078e0012 */
[----:B------:R-:W-:Y:S01]  /*1360*/  VIADD R6, R6, 0x1 ;  /* 0x0000000106067836 */ /* 0x000fe20000000000 */
[----:B------:R1:W-:Y:S04]  /*1370*/  STG.E desc[UR8][R22.64], R0 ;  /* 0x0000000016007986 */ /* 0x0003e8000c101908 */
[----:B0-----:R-:W-:-:S13]  /*1380*/  ISETP.GE.AND P1, PT, R6, UR4, PT ;  /* 0x0000000406007c0c */ /* 0x001fda000bf26270 */
[----:B------:R-:W-:Y:S05]  /*1390*/  @P1 BREAK.RELIABLE B5 ;  /* 0x0000000000051942 */ /* 0x000fea0003800100 */
[----:B-1----:R-:W-:Y:S05]  /*13a0*/  @P1 BRA `(.L_x_33) ;  /* 0x0000000c00101947 */ /* 0x002fea0003800000 */
[----:B------:R-:W-:-:S07]  /*13b0*/  VIADD R7, R7, 0x1 ;  /* 0x0000000107077836 */ /* 0x000fce0000000000 */
.L_x_35:
[----:B------:R-:W-:Y:S05]  /*13c0*/  BSYNC.RELIABLE B5 ;  /* 0x0000000000057941 */ /* 0x000fea0003800100 */
.L_x_34:
[----:B------:R-:W-:Y:S01]  /*13d0*/  VIADD R0, R3, 0x1 ;  /* 0x0000000103007836 */ /* 0x000fe20000000000 */
[----:B------:R-:W-:Y:S04]  /*13e0*/  BSSY.RELIABLE B5, `(.L_x_36) ;  /* 0x000001f000057945 */ /* 0x000fe80003800100 */
[----:B------:R-:W-:-:S04]  /*13f0*/  ISETP.GE.AND P1, PT, R0, R5, PT ;  /* 0x000000050000720c */ /* 0x000fc80003f26270 */
[----:B------:R-:W-:-:S04]  /*1400*/  ISETP.LT.OR P1, PT, R3, -0x1, P1 ;  /* 0xffffffff0300780c */ /* 0x000fc80000f21670 */
[----:B------:R-:W-:-:S13]  /*1410*/  PLOP3.LUT P2, PT, P2, P1, PT, 0x8f, 0xf8 ;  /* 0x0000000000f8781c */ /* 0x000fda0001743177 */
        /* <DEDUP_REMOVED lines=27> */
.L_x_37:
[----:B------:R-:W-:Y:S05]  /*15d0*/  BSYNC.RELIABLE B5 ;  /* 0x0000000000057941 */ /* 0x000fea0003800100 */
.L_x_36:
[C---:B------:R-:W-:Y:S01]  /*15e0*/  ISETP.GE.AND P3, PT, R4.reuse, R5, PT ;  /* 0x000000050400720c */ /* 0x040fe20003f66270 */
[----:B------:R-:W-:Y:S01]  /*15f0*/  BSSY.RELIABLE B5, `(.L_x_38) ;  /* 0x0000021000057945 */ /* 0x000fe20003800100 */
[----:B------:R-:W-:Y:S02]  /*1600*/  ISETP.GE.AND P2, PT, R5, RZ, PT ;  /* 0x000000ff0500720c */ /* 0x000fe40003f46270 */
[----:B------:R-:W-:Y:S02]  /*1610*/  ISETP.LT.OR P3, PT, R4, RZ, P3 ;  /* 0x000000ff0400720c */ /* 0x000fe40001f61670 */
[----:B------:R-:W-:-:S04]  /*1620*/  ISETP.LT.OR P2, PT, R3, 0x1, !P2 ;  /* 0x000000010300780c */ /* 0x000fc80005741670 */
[----:B------:R-:W-:-:S13]  /*1630*/  PLOP3.LUT P2, PT, P3, P2, PT, 0xf8, 0x8f ;  /* 0x00000000008f781c */ /* 0x000fda0001f45f70 */
[----:B------:R-:W-:Y:S05]  /*1640*/  @P2 BRA `(.L_x_39) ;  /* 0x00000000006c2947 */ /* 0x000fea0003800000 */
        /* <DEDUP_REMOVED lines=27> */
.L_x_39:
[----:B------:R-:W-:Y:S05]  /*1800*/  BSYNC.RELIABLE B5 ;  /* 0x0000000000057941 */ /* 0x000fea0003800100 */
.L_x_38:
[----:B------:R-:W-:Y:S01]  /*1810*/  PLOP3.LUT P3, PT, P3, P1, PT, 0xf8, 0x8f ;  /* 0x00000000008f781c */ /* 0x000fe20001f63f70 */
[----:B------:R-:W-:-:S12]  /*1820*/  BSSY.RELIABLE B5, `(.L_x_40) ;  /* 0x000001c000057945 */ /* 0x000fd80003800100 */
        /* <DEDUP_REMOVED lines=27> */
.L_x_41:
[----:B------:R-:W-:Y:S05]  /*19e0*/  BSYNC.RELIABLE B5 ;  /* 0x0000000000057941 */ /* 0x000fea0003800100 */
.L_x_40:
[C---:B------:R-:W-:Y:S01]  /*19f0*/  VIADD R22, R4.reuse, 0x1 ;  /* 0x0000000104167836 */ /* 0x040fe20000000000 */
[----:B------:R-:W-:Y:S01]  /*1a00*/  BSSY.RELIABLE B5, `(.L_x_42) ;  /* 0x0000020000057945 */ /* 0x000fe20003800100 */
[----:B------:R-:W-:-:S03]  /*1a10*/  IMAD R24, R4, R5, R5 ;  /* 0x0000000504187224 */ /* 0x000fc600078e0205 */
[----:B------:R-:W-:-:S04]  /*1a20*/  ISETP.GE.AND P2, PT, R22, R5, PT ;  /* 0x000000051600720c */ /* 0x000fc80003f46270 */
[----:B------:R-:W-:-:S04]  /*1a30*/  ISETP.GT.AND P2, PT, R4, -0x2, !P2 ;  /* 0xfffffffe0400780c */ /* 0x000fc80005744270 */
[----:B------:R-:W-:-:S13]  /*1a40*/  PLOP3.LUT P0, PT, P0, P2, PT, 0x80, 0x8 ;  /* 0x000000000008781c */ /* 0x000fda0000705070 */
[----:B------:R-:W-:Y:S05]  /*1a50*/  @!P0 BRA `(.L_x_43) ;  /* 0x0000000000688947 */ /* 0x000fea0003800000 */
[----:B------:R-:W-:-:S04]  /*1a60*/  IADD3 R25, PT, PT, R3, -0x1, R24 ;  /* 0xffffffff03197810 */ /* 0x000fc80007ffe018 */
        /* <DEDUP_REMOVED lines=25> */
.L_x_43:
[----:B------:R-:W-:Y:S05]  /*1c00*/  BSYNC.RELIABLE B5 ;  /* 0x0000000000057941 */ /* 0x000fea0003800100 */
.L_x_42:
[----:B------:R-:W-:Y:S01]  /*1c10*/  ISETP.LT.OR P0, PT, R2, RZ, !P2 ;  /* 0x000000ff0200720c */ /* 0x000fe20005701670 */
[----:B------:R-:W-:-:S12]  /*1c20*/  BSSY.RELIABLE B5, `(.L_x_44) ;  /* 0x000001c000057945 */ /* 0x000fd80003800100 */
[----:B------:R-:W-:Y:S05]  /*1c30*/  @P0 BRA `(.L_x_45) ;  /* 0x0000000000680947 */ /* 0x000fea0003800000 */
[----:B------:R-:W-:-:S05]  /*1c40*/  IMAD.IADD R22, R3, 0x1, R24 ;  /* 0x0000000103167824 */ /* 0x000fca00078e0218 */
        /* <DEDUP_REMOVED lines=25> */
.L_x_45:
[----:B------:R-:W-:Y:S05]  /*1de0*/  BSYNC.RELIABLE B5 ;  /* 0x0000000000057941 */ /* 0x000fea0003800100 */
.L_x_44:
[----:B------:R-:W-:Y:S01]  /*1df0*/  PLOP3.LUT P1, PT, P2, P1, PT, 0x8f, 0xf8 ;  /* 0x0000000000f8781c */ /* 0x000fe20001723177 */
        /* <DEDUP_REMOVED lines=28> */
.L_x_47:
[----:B------:R-:W-:Y:S05]  /*1fc0*/  BSYNC.RELIABLE B5 ;  /* 0x0000000000057941 */ /* 0x000fea0003800100 */
.L_x_46:
[----:B------:R-:W-:-:S13]  /*1fd0*/  ISETP.NE.AND P0, PT, R7, RZ, PT ;  /* 0x000000ff0700720c */ /* 0x000fda0003f05270 */
[----:B------:R-:W-:Y:S05]  /*1fe0*/  @P0 BRA `(.L_x_48) ;  /* 0xffffffec009c0947 */ /* 0x000fea000383ffff */
.L_x_33:
[----:B------:R-:W-:Y:S05]  /*1ff0*/  BSYNC.RECONVERGENT B1 ;  /* 0x0000000000017941 */ /* 0x000fea0003800200 */
.L_x_30:
[----:B------:R-:W0:Y:S02]  /*2000*/  LDCU UR4, c[0x0][0x388] ;  /* 0x00007100ff0477ac */ /* 0x000e240008000800 */
[----:B0-----:R-:W-:-:S13]  /*2010*/  ISETP.GE.AND P0, PT, R6, UR4, PT ;  /* 0x0000000406007c0c */ /* 0x001fda000bf06270 */
[----:B------:R-:W-:Y:S05]  /*2020*/  @P0 BREAK.RELIABLE B2 ;  /* 0x0000000000020942 */ /* 0x000fea0003800100 */
[----:B------:R-:W-:Y:S05]  /*2030*/  @P0 BREAK.RELIABLE B3 ;  /* 0x0000000000030942 */ /* 0x000fea0003800100 */
[----:B------:R-:W-:Y:S05]  /*2040*/  @P0 BRA `(.L_x_49) ;  /* 0x0000000000280947 */ /* 0x000fea0003800000 */
.L_x_29:
[----:B------:R-:W-:Y:S05]  /*2050*/  BSYNC.RELIABLE B2 ;  /* 0x0000000000027941 */ /* 0x000fea0003800100 */
.L_x_28:
[----:B------:R-:W-:-:S05]  /*2060*/  VIADD R10, R10, 0x1 ;  /* 0x000000010a0a7836 */ /* 0x000fca0000000000 */
[----:B------:R-:W-:-:S13]  /*2070*/  ISETP.NE.AND P0, PT, R10, R11, PT ;  /* 0x0000000b0a00720c */ /* 0x000fda0003f05270 */
[----:B------:R-:W-:Y:S05]  /*2080*/  @P0 BRA `(.L_x_50) ;  /* 0xffffffe800f40947 */ /* 0x000fea000383ffff */
[----:B------:R-:W-:Y:S05]  /*2090*/  BSYNC.RELIABLE B3 ;  /* 0x0000000000037941 */ /* 0x000fea0003800100 */
.L_x_27:
[----:B------:R-:W0:Y:S01]  /*20a0*/  LDC.64 R2, c[0x0][0x390] ;  /* 0x0000e400ff027b82 */ /* 0x000e220000000a00 */
[----:B------:R-:W-:-:S04]  /*20b0*/  IMAD.IADD R5, R30, 0x1, R13 ;  /* 0x000000011e057824 */ /* 0x000fc800078e020d */
[----:B0-----:R-:W-:-:S05]  /*20c0*/  IMAD.WIDE R2, R5, 0x4, R2 ;  /* 0x0000000405027825 */ /* 0x001fca00078e0202 */
[----:B------:R0:W-:Y:S01]  /*20d0*/  STG.E desc[UR8][R2.64], RZ ;  /* 0x000000ff02007986 */ /* 0x0001e2000c101908 */
[----:B------:R-:W-:Y:S05]  /*20e0*/  BRA `(.L_x_51) ;  /* 0x0000000000307947 */ /* 0x000fea0003800000 */
.L_x_49:
[----:B------:R-:W0:Y:S01]  /*20f0*/  LDC.64 R2, c[0x0][0x390] ;  /* 0x0000e400ff027b82 */ /* 0x000e220000000a00 */
[----:B------:R-:W-:Y:S02]  /*2100*/  IMAD.IADD R5, R30, 0x1, R13 ;  /* 0x000000011e057824 */ /* 0x000fe400078e020d */
[----:B------:R-:W-:Y:S02]  /*2110*/  IMAD.MOV.U32 R7, RZ, RZ, 0x3f800000 ;  /* 0x3f800000ff077424 */ /* 0x000fe400078e00ff */
[----:B0-----:R-:W-:-:S04]  /*2120*/  IMAD.WIDE R4, R5, 0x4, R2 ;  /* 0x0000000405047825 */ /* 0x001fc800078e0202 */
[----:B--2---:R-:W-:Y:S01]  /*2130*/  IMAD.WIDE.U32 R2, R28, 0x10000, RZ ;  /* 0x000100001c027825 */ /* 0x004fe200078e00ff */
[----:B------:R0:W-:Y:S02]  /*2140*/  STG.E desc[UR8][R4.64], R7 ;  /* 0x0000000704007986 */ /* 0x0001e4000c101908 */
[----:B------:R-:W-:Y:S02]  /*2150*/  LOP3.LUT R0, R2, 0xffff, R33, 0xf8, !PT ;  /* 0x0000ffff02007812 */ /* 0x000fe400078ef821 */
[----:B------:R-:W-:Y:S02]  /*2160*/  LOP3.LUT R2, R13, R3, RZ, 0xfc, !PT ;  /* 0x000000030d027212 */ /* 0x000fe400078efcff */
[----:B------:R-:W-:-:S04]  /*2170*/  ISETP.LT.U32.AND P0, PT, R0, R31, PT ;  /* 0x0000001f0000720c */ /* 0x000fc80003f01070 */
[----:B------:R-:W-:-:S04]  /*2180*/  ISETP.LT.U32.AND.EX P0, PT, R2, R29, PT, P0 ;  /* 0x0000001d0200720c */ /* 0x000fc80003f01100 */
[----:B------:R-:W-:Y:S02]  /*2190*/  SEL R31, R0, R31, P0 ;  /* 0x0000001f001f7207 */ /* 0x000fe40000000000 */
[----:B0-----:R-:W-:-:S07]  /*21a0*/  SEL R29, R2, R29, P0 ;  /* 0x0000001d021d7207 */ /* 0x001fce0000000000 */
.L_x_51:
[----:B------:R-:W-:Y:S05]  /*21b0*/  BSYNC.RECONVERGENT B4 ;  /* 0x0000000000047941 */ /* 0x000fea0003800200 */
.L_x_26:
[----:B------:R-:W1:Y:S01]  /*21c0*/  LDCU UR4, c[0x0][0x3a8] ;  /* 0x00007500ff0477ac */ /* 0x000e620008000800 */
[----:B------:R-:W-:-:S05]  /*21d0*/  VIADD R13, R13, UR6 ;  /* 0x000000060d0d7c36 */ /* 0x000fca0008000000 */
[----:B-1----:R-:W-:-:S13]  /*21e0*/  ISETP.GE.AND P0, PT, R13, UR4, PT ;  /* 0x000000040d007c0c */ /* 0x002fda000bf06270 */
[----:B------:R-:W-:Y:S05]  /*21f0*/  @!P0 BRA `(.L_x_52) ;  /* 0xffffffe4006c8947 */ /* 0x000fea000383ffff */
.L_x_18:
[----:B-1----:R-:W-:Y:S05]  /*2200*/  BSYNC.RECONVERGENT B0 ;  /* 0x0000000000007941 */ /* 0x002fea0003800200 */
.L_x_17:
[----:B------:R-:W-:Y:S05]  /*2210*/  WARPSYNC.ALL ;  /* 0x0000000000007948 */ /* 0x000fea0003800000 */
[----:B------:R-:W-:Y:S02]  /*2220*/  VOTE.ANY R0, PT, PT ;  /* 0x0000000000007806 */ /* 0x000fe400038e0100 */
[----:B------:R-:W-:-:S05]  /*2230*/  CS2R.32 R9, SR_CgaSize ;  /* 0x0000000000097805 */ /* 0x000fca0000008a00 */
[----:B------:R-:W-:-:S05]  /*2240*/  IMAD R9, R9, -0xa0, RZ ;  /* 0xffffff6009097824 */ /* 0x000fca00078e02ff */
[----:B------:R-:W-:-:S14]  /*2250*/  R2UR UR10, R9 ;  /* 0x00000000090a72ca */ /* 0x000fdc00000e0000 */
[----:B------:R-:W1:Y:S01]  /*2260*/  LDCU UR10, c[0x0][UR10+0x258] ;  /* 0x00004b000a0a77ac */ /* 0x000e620008000800 */
[----:B------:R-:W-:Y:S01]  /*2270*/  BSSY.RECONVERGENT B0, `(.L_x_53) ;  /* 0x0000029000007945 */ /* 0x000fe20003800200 */
[----:B------:R-:W3:Y:S01]  /*2280*/  SHFL.DOWN PT, R4, R31, 0x10, 0x1f ;  /* 0x0a001f001f047f89 */ /* 0x000ee200000e0000 */
[----:B------:R-:W-:-:S05]  /*2290*/  CS2R.32 R9, SR_CgaSize ;  /* 0x0000000000097805 */ /* 0x000fca0000008a00 */
[----:B------:R-:W-:-:S05]  /*22a0*/  IMAD R9, R9, -0xa0, RZ ;  /* 0xffffff6009097824 */ /* 0x000fca00078e02ff */
[----:B------:R-:W-:-:S14]  /*22b0*/  R2UR UR11, R9 ;  /* 0x00000000090b72ca */ /* 0x000fdc00000e0000 */
[----:B------:R-:W4:Y:S01]  /*22c0*/  LDCU UR11, c[0x0][UR11+0x254] ;  /* 0x00004a800b0b77ac */ /* 0x000f220008000800 */
[----:B0-----:R-:W0:Y:S01]  /*22d0*/  SHFL.DOWN PT, R2, R29, 0x10, 0x1f ;  /* 0x0a001f001d027f89 */ /* 0x001e2200000e0000 */
[----:B---3--:R-:W-:-:S04]  /*22e0*/  ISETP.LT.U32.AND P0, PT, R4, R31, PT ;  /* 0x0000001f0400720c */ /* 0x008fc80003f01070 */
[----:B0-----:R-:W-:-:S04]  /*22f0*/  ISETP.LT.U32.AND.EX P0, PT, R2, R29, PT, P0 ;  /* 0x0000001d0200720c */ /* 0x001fc80003f01100 */
[----:B------:R-:W-:Y:S02]  /*2300*/  SEL R8, R4, R31, P0 ;  /* 0x0000001f04087207 */ /* 0x000fe40000000000 */
[----:B------:R-:W-:-:S03]  /*2310*/  SEL R7, R2, R29, P0 ;  /* 0x0000001d02077207 */ /* 0x000fc60000000000 */
[----:B------:R-:W0:Y:S04]  /*2320*/  SHFL.DOWN PT, R3, R8, 0x8, 0x1f ;  /* 0x09001f0008037f89 */ /* 0x000e2800000e0000 */
[----:B------:R-:W3:Y:S01]  /*2330*/  SHFL.DOWN PT, R2, R7, 0x8, 0x1f ;  /* 0x09001f0007027f89 */ /* 0x000ee200000e0000 */
[----:B0-----:R-:W-:-:S04]  /*2340*/  ISETP.LT.U32.AND P0, PT, R3, R8, PT ;  /* 0x000000080300720c */ /* 0x001fc80003f01070 */
[----:B---3--:R-:W-:-:S04]  /*2350*/  ISETP.LT.U32.AND.EX P0, PT, R2, R7, PT, P0 ;  /* 0x000000070200720c */ /* 0x008fc80003f01100 */
        /* <DEDUP_REMOVED lines=19> */
[----:B------:R-:W-:Y:S02]  /*2490*/  SEL R5, R2, R7, P0 ;  /* 0x0000000702057207 */ /* 0x000fe40000000000 */
[----:B------:R-:W-:-:S04]  /*24a0*/  ISETP.NE.U32.AND P0, PT, R4, -0x1, PT ;  /* 0xffffffff0400780c */ /* 0x000fc80003f05070 */
[----:B------:R-:W-:-:S04]  /*24b0*/  ISETP.NE.AND.EX P0, PT, R5, -0x1, PT, P0 ;  /* 0xffffffff0500780c */ /* 0x000fc80003f05300 */
[----:B------:R-:W-:-:S13]  /*24c0*/  ISETP.NE.OR P0, PT, R20, RZ, !P0 ;  /* 0x000000ff1400720c */ /* 0x000fda0004705670 */
[----:B-1--4-:R-:W-:Y:S05]  /*24d0*/  @P0 BRA `(.L_x_54) ;  /* 0x0000000000080947 */ /* 0x012fea0003800000 */
[----:B------:R-:W0:Y:S02]  /*24e0*/  LDC.64 R2, c[0x0][0x398] ;  /* 0x0000e600ff027b82 */ /* 0x000e240000000a00 */
[----:B0-----:R0:W-:Y:S02]  /*24f0*/  REDG.E.MIN.64.STRONG.GPU desc[UR8][R2.64], R4 ;  /* 0x000000040200798e */ /* 0x0011e4000c92e508 */
.L_x_54:
[----:B------:R-:W-:Y:S05]  /*2500*/  BSYNC.RECONVERGENT B0 ;  /* 0x0000000000007941 */ /* 0x000fea0003800200 */
.L_x_53:
[----:B------:R-:W-:-:S04]  /*2510*/  UISETP.NE.U32.AND UP0, UPT, UR10, URZ, UPT ;  /* 0x000000ff0a00728c */ /* 0x000fc8000bf05070 */
[----:B------:R-:W-:-:S09]  /*2520*/  UISETP.NE.AND.EX UP0, UPT, UR11, URZ, UPT, UP0 ;  /* 0x000000ff0b00728c */ /* 0x000fd2000bf05300 */
[----:B------:R-:W-:Y:S05]  /*2530*/  BRA.U UP0, `(.L_x_55) ;  /* 0x0000000100047547 */ /* 0x000fea000b800000 */
[----:B------:R-:W-:Y:S05]  /*2540*/  BPT.TRAP 0x1 ;  /* 0x000000040000795c */ /* 0x000fea0000300000 */
.L_x_55:
[----:B0-----:R-:W0:Y:S01]  /*2550*/  S2R R2, SR_TID.X ;  /* 0x0000000000027919 */ /* 0x001e220000002100 */
[----:B------:R-:W1:Y:S01]  /*2560*/  S2R R3, SR_TID.Y ;  /* 0x0000000000037919 */ /* 0x000e620000002200 */
[----:B------:R-:W3:Y:S01]  /*2570*/  S2R R5, SR_TID.Z ;  /* 0x0000000000057919 */ /* 0x000ee20000002300 */
[----:B------:R-:W-:Y:S01]  /*2580*/  BAR.SYNC.DEFER_BLOCKING 0x0 ;  /* 0x0000000000007b1d */ /* 0x000fe20000010000 */
[----:B0-----:R-:W-:Y:S01]  /*2590*/  LOP3.LUT P1, RZ, R33, R2, RZ, 0xfc, !PT ;  /* 0x0000000221ff7212 */ /* 0x001fe2000782fcff */
[----:B-1----:R-:W-:-:S05]  /*25a0*/  IMAD.IADD R0, R2, 0x1, R3 ;  /* 0x0000000102007824 */ /* 0x002fca00078e0203 */
[----:B---3--:R-:W-:-:S13]  /*25b0*/  LOP3.LUT P0, RZ, R0, R5, RZ, 0xfc, !PT ;  /* 0x0000000500ff7212 */ /* 0x008fda000780fcff */
[----:B------:R-:W-:Y:S05]  /*25c0*/  @P0 BRA `(.L_x_56) ;  /* 0x0000000000900947 */ /* 0x000fea0003800000 */
[----:B------:R-:W0:Y:S01]  /*25d0*/  S2R R0, SR_CTAID.Y ;  /* 0x0000000000007919 */ /* 0x000e220000002600 */
[----:B------:R-:W1:Y:S01]  /*25e0*/  LDCU UR4, c[0x0][0x370] ;  /* 0x00006e00ff0477ac */ /* 0x000e620008000800 */
[----:B------:R-:W3:Y:S01]  /*25f0*/  S2R R2, SR_CTAID.Z ;  /* 0x0000000000027919 */ /* 0x000ee20000002700 */
[----:B------:R-:W4:Y:S01]  /*2600*/  LDCU UR5, c[0x0][0x374] ;  /* 0x00006e80ff0577ac */ /* 0x000f220008000800 */
[----:B------:R-:W5:Y:S01]  /*2610*/  S2R R3, SR_LANEID ;  /* 0x0000000000037919 */ /* 0x000f620000000000 */
[----:B------:R-:W2:Y:S01]  /*2620*/  LDCU UR6, c[0x0][0x378] ;  /* 0x00006f00ff0677ac */ /* 0x000ea20008000800 */
[----:B------:R-:W-:Y:S02]  /*2630*/  VOTEU.ANY UR7, UPT, PT ;  /* 0x0000000000077886 */ /* 0x000fe400038e0100 */
[----:B------:R-:W5:Y:S01]  /*2640*/  FLO.U32 R4, UR7 ;  /* 0x0000000700047d00 */ /* 0x000f6200080e0000 */
[----:B-1----:R-:W-:-:S04]  /*2650*/  UIADD3 UR4, UPT, UPT, URZ, -UR4, URZ ;  /* 0x80000004ff047290 */ /* 0x002fc8000fffe0ff */
[----:B----4-:R-:W-:-:S04]  /*2660*/  UIMAD UR4, UR4, UR5, URZ ;  /* 0x00000005040472a4 */ /* 0x010fc8000f8e02ff */
[----:B--2---:R-:W-:Y:S01]  /*2670*/  UIMAD UR4, UR6, UR4, -0x7fffffff ;  /* 0x80000001060474a4 */ /* 0x004fe2000f8e0204 */
[----:B0-----:R-:W-:Y:S02]  /*2680*/  IMAD.IADD R33, R33, 0x1, R0 ;  /* 0x0000000121217824 */ /* 0x001fe400078e0200 */
[----:B------:R-:W0:Y:S01]  /*2690*/  POPC R0, UR7 ;  /* 0x0000000700007d09 */ /* 0x000e220008000000 */
[----:B---3--:R-:W-:Y:S01]  /*26a0*/  IMAD.MOV R2, RZ, RZ, -R2 ;  /* 0x000000ffff027224 */ /* 0x008fe200078e0a02 */
[----:B-----5:R-:W-:Y:S01]  /*26b0*/  ISETP.EQ.U32.AND P0, PT, R4, R3, PT ;  /* 0x000000030400720c */ /* 0x020fe20003f02070 */
[----:B------:R-:W-:-:S03]  /*26c0*/  IMAD.U32 R3, RZ, RZ, UR11 ;  /* 0x0000000bff037e24 */ /* 0x000fc6000f8e00ff */
[----:B------:R-:W-:Y:S01]  /*26d0*/  ISETP.NE.AND P2, PT, R33, R2, PT ;  /* 0x000000022100720c */ /* 0x000fe20003f45270 */
[----:B------:R-:W-:-:S12]  /*26e0*/  IMAD.U32 R2, RZ, RZ, UR10 ;  /* 0x0000000aff027e24 */ /* 0x000fd8000f8e00ff */
[----:B------:R-:W-:Y:S01]  /*26f0*/  VOTEU.ANY UP0, P2 ;  /* 0x0000000000ff7886 */ /* 0x000fe20001000100 */
[----:B------:R-:W-:-:S06]  /*2700*/  USEL UR4, UR4, 0x1, !UP0 ;  /* 0x0000000104047887 */ /* 0x000fcc000c000000 */
[----:B0-----:R-:W-:Y:S01]  /*2710*/  IMAD R5, R0, UR4, RZ ;  /* 0x0000000400057c24 */ /* 0x001fe2000f8e02ff */
[----:B------:R-:W-:Y:S06]  /*2720*/  @P0 MEMBAR.ALL.GPU ;  /* 0x0000000000000992 */ /* 0x000fec000000a000 */
[----:B------:R-:W-:-:S00]  /*2730*/  @P0 ERRBAR ;  /* 0x00000000000009ab */ /* 0x000fc00000000000 */
[----:B------:R-:W-:Y:S06]  /*2740*/  @P0 CGAERRBAR ;  /* 0x00000000000005ab */ /* 0x000fec0000000000 */
[----:B------:R-:W2:Y:S01]  /*2750*/  @P0 ATOM.E.ADD.STRONG.GPU PT, R5, desc[UR8][R2.64+0x4], R5 ;  /* 0x800004050205098a */ /* 0x000ea200081ef108 */
[----:B------:R-:W0:Y:S02]  /*2760*/  S2R R6, SR_LTMASK ;  /* 0x0000000000067919 */ /* 0x000e240000003900 */
[----:B0-----:R-:W-:-:S04]  /*2770*/  LOP3.LUT R6, R6, UR7, RZ, 0xc0, !PT ;  /* 0x0000000706067c12 */ /* 0x001fc8000f8ec0ff */
[----:B------:R-:W0:Y:S01]  /*2780*/  POPC R7, R6 ;  /* 0x0000000600077309 */ /* 0x000e220000000000 */
[----:B--2---:R-:W0:Y:S02]  /*2790*/  SHFL.IDX PT, R0, R5, R4, 0x1f ;  /* 0x00001f0405007589 */ /* 0x004e2400000e0000 */
[----:B0-----:R-:W-:-:S07]  /*27a0*/  IMAD R0, R7, UR4, R0 ;  /* 0x0000000407007c24 */ /* 0x001fce000f8e0200 */
.L_x_57:
[----:B------:R-:W2:Y:S04]  /*27b0*/  LD.E.STRONG.GPU R5, desc[UR8][R2.64+0x4] ;  /* 0x0000040802057980 */ /* 0x000ea8000c10f900 */
[----:B--2---:R-:W-:Y:S01]  /*27c0*/  CCTL.IVALL ;  /* 0x00000000ff00798f */ /* 0x004fe20002000000 */
[----:B------:R-:W-:Y:S05]  /*27d0*/  YIELD ;  /* 0x0000000000007946 */ /* 0x000fea0003800000 */
[----:B------:R-:W-:-:S04]  /*27e0*/  LOP3.LUT R5, R5, R0, RZ, 0x3c, !PT ;  /* 0x0000000005057212 */ /* 0x000fc800078e3cff */
[----:B------:R-:W-:-:S13]  /*27f0*/  ISETP.GT.AND P0, PT, R5, -0x1, PT ;  /* 0xffffffff0500780c */ /* 0x000fda0003f04270 */
[----:B------:R-:W-:Y:S05]  /*2800*/  @P0 BRA `(.L_x_57) ;  /* 0xfffffffc00e80947 */ /* 0x000fea000383ffff */
.L_x_56:
[----:B------:R-:W-:Y:S05]  /*2810*/  WARPSYNC.ALL ;  /* 0x0000000000007948 */ /* 0x000fea0003800000 */
[----:B------:R-:W-:Y:S06]  /*2820*/  BAR.SYNC.DEFER_BLOCKING 0x0 ;  /* 0x0000000000007b1d */ /* 0x000fec0000010000 */
[----:B------:R-:W-:Y:S05]  /*2830*/  @P1 EXIT ;  /* 0x000000000000194d */ /* 0x000fea0003800000 */
[----:B------:R-:W0:Y:S02]  /*2840*/  LDC.64 R4, c[0x0][0x398] ;  /* 0x0000e600ff047b82 */ /* 0x000e240000000a00 */
[----:B0-----:R-:W3:Y:S02]  /*2850*/  LDG.E.64 R2, desc[UR8][R4.64] ;  /* 0x0000000804027981 */ /* 0x001ee4000c1e1b00 */
[----:B---3--:R-:W-:-:S04]  /*2860*/  ISETP.NE.U32.AND P0, PT, R2, -0x1, PT ;  /* 0xffffffff0200780c */ /* 0x008fc80003f05070 */
[----:B------:R-:W-:-:S13]  /*2870*/  ISETP.NE.AND.EX P0, PT, R3, -0x1, PT, P0 ;  /* 0xffffffff0300780c */ /* 0x000fda0003f05300 */
[----:B------:R-:W-:-:S04]  /*2880*/  @!P0 IMAD.MOV.U32 R6, RZ, RZ, -0x1 ;  /* 0xffffffffff068424 */ /* 0x000fc800078e00ff */
[----:B------:R-:W-:-:S05]  /*2890*/  IMAD.MOV.U32 R7, RZ, RZ, R6 ;  /* 0x000000ffff077224 */ /* 0x000fca00078e0006 */
[----:B------:R0:W-:Y:S01]  /*28a0*/  @!P0 STG.E.64 desc[UR8][R4.64], R6 ;  /* 0x0000000604008986 */ /* 0x0001e2000c101b08 */
[----:B------:R-:W-:Y:S05]  /*28b0*/  @!P0 EXIT ;  /* 0x000000000000894d */ /* 0x000fea0003800000 */
[----:B0-----:R-:W-:Y:S01]  /*28c0*/  LOP3.LUT R7, R2, 0xffff, RZ, 0xc0, !PT ;  /* 0x0000ffff02077812 */ /* 0x001fe200078ec0ff */
[----:B------:R-:W-:-:S05]  /*28d0*/  IMAD.MOV.U32 R6, RZ, RZ, R3 ;  /* 0x000000ffff067224 */ /* 0x000fca00078e0003 */
[----:B------:R-:W-:Y:S01]  /*28e0*/  STG.E.64 desc[UR8][R4.64], R6 ;  /* 0x0000000604007986 */ /* 0x000fe2000c101b08 */
[----:B------:R-:W-:Y:S05]  /*28f0*/  EXIT ;  /* 0x000000000000794d */ /* 0x000fea0003800000 */
.L_x_58:
        /* <DEDUP_REMOVED lines=16> */
.L_x_60:


//--------------------- .nv.global.init           --------------------------
	.section	.nv.global.init,"aw",@progbits
	.align	4
.nv.global.init:
	.type		mrg32k3aM1SubSeq,@object
	.size		mrg32k3aM1SubSeq,(mrg32k3aM2SubSeq - mrg32k3aM1SubSeq)
mrg32k3aM1SubSeq:
        /*0000*/ 	.byte	0x0b, 0xcc, 0xee, 0x04, 0x73, 0x29, 0x8b, 0x6f, 0xf6, 0x53, 0x03, 0xf6, 0x23, 0xf6, 0xea, 0xda
        /* <DEDUP_REMOVED lines=125> */
	.type		mrg32k3aM2SubSeq,@object
	.size		mrg32k3aM2SubSeq,(mrg32k3aM1 - mrg32k3aM2SubSeq)
mrg32k3aM2SubSeq:
        /* <DEDUP_REMOVED lines=126> */
	.type		mrg32k3aM1,@object
	.size		mrg32k3aM1,(mrg32k3aM1Seq - mrg32k3aM1)
mrg32k3aM1:
        /* <DEDUP_REMOVED lines=144> */
	.type		mrg32k3aM1Seq,@object
	.size		mrg32k3aM1Seq,(mrg32k3aM2 - mrg32k3aM1Seq)
mrg32k3aM1Seq:
        /* <DEDUP_REMOVED lines=144> */
	.type		mrg32k3aM2,@object
	.size		mrg32k3aM2,(mrg32k3aM2Seq - mrg32k3aM2)
mrg32k3aM2:
        /* <DEDUP_REMOVED lines=144> */
	.type		mrg32k3aM2Seq,@object
	.size		mrg32k3aM2Seq,(precalc_xorwow_matrix - mrg32k3aM2Seq)
mrg32k3aM2Seq:
        /* <DEDUP_REMOVED lines=144> */
	.type		precalc_xorwow_matrix,@object
	.size		precalc_xorwow_matrix,(precalc_xorwow_offset_matrix - precalc_xorwow_matrix)
precalc_xorwow_matrix:
        /* <DEDUP_REMOVED lines=6400> */
	.type		precalc_xorwow_offset_matrix,@object
	.size		precalc_xorwow_offset_matrix,(.L_1 - precalc_xorwow_offset_matrix)
precalc_xorwow_offset_matrix:
        /* <DEDUP_REMOVED lines=6400> */
.L_1:


//--------------------- .nv.shared.count_topological_camera_triggers --------------------------
	.section	.nv.shared.count_topological_camera_triggers,"aw",@nobits
	.sectionflags	@""
	.align	16
.nv.shared.count_topological_camera_triggers:
	.zero		1152


//--------------------- .nv.shared.reserved.0     --------------------------
	.section	.nv.shared.reserved.0,"aw",@nobits
	.weak		__nv_reservedSMEM_offset_0_alias
	.size		__nv_reservedSMEM_offset_0_alias, 0, 64
	.other		__nv_reservedSMEM_offset_0_alias,@"STO_CUDA_RESERVED_SHARED STV_DEFAULT"
__nv_reservedSMEM_offset_0_alias:
	.zero		0
	.zero		64


//--------------------- .nv.shared.topological_camera_trigger --------------------------
	.section	.nv.shared.topological_camera_trigger,"aw",@nobits
	.sectionflags	@""
	.align	16
.nv.shared.topological_camera_trigger:
	.zero		1040


//--------------------- .nv.constant0.count_topological_camera_triggers --------------------------
	.section	.nv.constant0.count_topological_camera_triggers,"a",@progbits
	.sectionflags	@""
	.align	4
.nv.constant0.count_topological_camera_triggers:
	.zero		920


//--------------------- .nv.constant0.topological_camera_trigger --------------------------
	.section	.nv.constant0.topological_camera_trigger,"a",@progbits
	.sectionflags	@""
	.align	4
.nv.constant0.topological_camera_trigger:
	.zero		960


//--------------------- SYMBOLS --------------------------

	.type		.nv.reservedSmem.offset0,@object
	.size		.nv.reservedSmem.offset0,0x4
	.type		.nv.reservedSmem.cap,@object
	.size		.nv.reservedSmem.cap,0x4
